//
// Generated by NVIDIA NVVM Compiler
//
// Compiler Build ID: CL-36424714
// Cuda compilation tools, release 13.0, V13.0.88
// Based on NVVM 20.0.0
//

.version 9.0
.target sm_100
.address_size 64

	// .globl	_Z18initializeInteriorPfS_S_S_S_iifff

.visible .entry _Z18initializeInteriorPfS_S_S_S_iifff(
	.param .u64 .ptr .align 1 _Z18initializeInteriorPfS_S_S_S_iifff_param_0,
	.param .u64 .ptr .align 1 _Z18initializeInteriorPfS_S_S_S_iifff_param_1,
	.param .u64 .ptr .align 1 _Z18initializeInteriorPfS_S_S_S_iifff_param_2,
	.param .u64 .ptr .align 1 _Z18initializeInteriorPfS_S_S_S_iifff_param_3,
	.param .u64 .ptr .align 1 _Z18initializeInteriorPfS_S_S_S_iifff_param_4,
	.param .u32 _Z18initializeInteriorPfS_S_S_S_iifff_param_5,
	.param .u32 _Z18initializeInteriorPfS_S_S_S_iifff_param_6,
	.param .f32 _Z18initializeInteriorPfS_S_S_S_iifff_param_7,
	.param .f32 _Z18initializeInteriorPfS_S_S_S_iifff_param_8,
	.param .f32 _Z18initializeInteriorPfS_S_S_S_iifff_param_9
)
{
	.reg .pred 	%p<4>;
	.reg .b32 	%r<21>;
	.reg .b32 	%f<29>;
	.reg .b64 	%rd<13>;

	ld.param.u64 	%rd1, [_Z18initializeInteriorPfS_S_S_S_iifff_param_0];
	ld.param.u64 	%rd2, [_Z18initializeInteriorPfS_S_S_S_iifff_param_1];
	ld.param.u64 	%rd3, [_Z18initializeInteriorPfS_S_S_S_iifff_param_2];
	ld.param.u32 	%r6, [_Z18initializeInteriorPfS_S_S_S_iifff_param_5];
	ld.param.u32 	%r7, [_Z18initializeInteriorPfS_S_S_S_iifff_param_6];
	ld.param.f32 	%f1, [_Z18initializeInteriorPfS_S_S_S_iifff_param_7];
	ld.param.f32 	%f2, [_Z18initializeInteriorPfS_S_S_S_iifff_param_8];
	ld.param.f32 	%f3, [_Z18initializeInteriorPfS_S_S_S_iifff_param_9];
	mov.u32 	%r8, %ctaid.y;
	mov.u32 	%r9, %ntid.y;
	mov.u32 	%r10, %tid.y;
	mad.lo.s32 	%r1, %r8, %r9, %r10;
	add.s32 	%r2, %r1, 1;
	mov.u32 	%r11, %ctaid.x;
	mov.u32 	%r12, %ntid.x;
	mov.u32 	%r13, %tid.x;
	mad.lo.s32 	%r14, %r11, %r12, %r13;
	add.s32 	%r4, %r14, 1;
	add.s32 	%r15, %r7, 1;
	setp.ge.u32 	%p1, %r2, %r15;
	add.s32 	%r16, %r6, 1;
	setp.ge.u32 	%p2, %r4, %r16;
	or.pred  	%p3, %p1, %p2;
	@%p3 bra 	$L__BB0_2;
	cvta.to.global.u64 	%rd4, %rd1;
	cvta.to.global.u64 	%rd5, %rd2;
	cvta.to.global.u64 	%rd6, %rd3;
	add.s32 	%r17, %r6, 2;
	mad.lo.s32 	%r18, %r17, %r2, %r4;
	mul.f32 	%f4, %f3, 0fBF000000;
	fma.rn.f32 	%f5, %f1, 0f3F000000, %f4;
	cvt.rn.f32.u32 	%f6, %r14;
	fma.rn.f32 	%f7, %f1, %f6, %f5;
	fma.rn.f32 	%f8, %f2, 0f3F000000, %f4;
	cvt.rn.f32.u32 	%f9, %r1;
	fma.rn.f32 	%f10, %f2, %f9, %f8;
	mul.wide.u32 	%rd7, %r14, 4;
	add.s64 	%rd8, %rd4, %rd7;
	st.global.f32 	[%rd8], %f7;
	mul.wide.u32 	%rd9, %r1, 4;
	add.s64 	%rd10, %rd5, %rd9;
	st.global.f32 	[%rd10], %f10;
	mul.f32 	%f11, %f10, %f10;
	fma.rn.f32 	%f12, %f7, %f7, %f11;
	mul.f32 	%f13, %f12, 0fC0A00000;
	fma.rn.f32 	%f14, %f13, 0f3BBB989D, 0f3F000000;
	cvt.sat.f32.f32 	%f15, %f14;
	mov.f32 	%f16, 0f4B400001;
	mov.f32 	%f17, 0f437C0000;
	fma.rm.f32 	%f18, %f15, %f17, %f16;
	add.f32 	%f19, %f18, 0fCB40007F;
	neg.f32 	%f20, %f19;
	fma.rn.f32 	%f21, %f13, 0f3FB8AA3B, %f20;
	fma.rn.f32 	%f22, %f13, 0f32A57060, %f21;
	mov.b32 	%r19, %f18;
	shl.b32 	%r20, %r19, 23;
	mov.b32 	%f23, %r20;
	ex2.approx.ftz.f32 	%f24, %f22;
	mul.f32 	%f25, %f24, %f23;
	fma.rn.f32 	%f26, %f25, 0f3ECCCCCD, 0f3F800000;
	mul.wide.s32 	%rd11, %r18, 4;
	add.s64 	%rd12, %rd6, %rd11;
	ld.global.f32 	%f27, [%rd12];
	add.f32 	%f28, %f27, %f26;
	st.global.f32 	[%rd12], %f28;
$L__BB0_2:
	ret;

}
	// .globl	_Z13computeFluxesPfS_S_S_S_S_S_S_S_ii
.visible .entry _Z13computeFluxesPfS_S_S_S_S_S_S_S_ii(
	.param .u64 .ptr .align 1 _Z13computeFluxesPfS_S_S_S_S_S_S_S_ii_param_0,
	.param .u64 .ptr .align 1 _Z13computeFluxesPfS_S_S_S_S_S_S_S_ii_param_1,
	.param .u64 .ptr .align 1 _Z13computeFluxesPfS_S_S_S_S_S_S_S_ii_param_2,
	.param .u64 .ptr .align 1 _Z13computeFluxesPfS_S_S_S_S_S_S_S_ii_param_3,
	.param .u64 .ptr .align 1 _Z13computeFluxesPfS_S_S_S_S_S_S_S_ii_param_4,
	.param .u64 .ptr .align 1 _Z13computeFluxesPfS_S_S_S_S_S_S_S_ii_param_5,
	.param .u64 .ptr .align 1 _Z13computeFluxesPfS_S_S_S_S_S_S_S_ii_param_6,
	.param .u64 .ptr .align 1 _Z13computeFluxesPfS_S_S_S_S_S_S_S_ii_param_7,
	.param .u64 .ptr .align 1 _Z13computeFluxesPfS_S_S_S_S_S_S_S_ii_param_8,
	.param .u32 _Z13computeFluxesPfS_S_S_S_S_S_S_S_ii_param_9,
	.param .u32 _Z13computeFluxesPfS_S_S_S_S_S_S_S_ii_param_10
)
{
	.reg .pred 	%p<4>;
	.reg .b32 	%r<16>;
	.reg .b32 	%f<20>;
	.reg .b64 	%rd<33>;

	ld.param.u64 	%rd10, [_Z13computeFluxesPfS_S_S_S_S_S_S_S_ii_param_0];
	ld.param.u64 	%rd3, [_Z13computeFluxesPfS_S_S_S_S_S_S_S_ii_param_2];
	ld.param.u64 	%rd5, [_Z13computeFluxesPfS_S_S_S_S_S_S_S_ii_param_4];
	ld.param.u64 	%rd6, [_Z13computeFluxesPfS_S_S_S_S_S_S_S_ii_param_5];
	ld.param.u64 	%rd9, [_Z13computeFluxesPfS_S_S_S_S_S_S_S_ii_param_8];
	ld.param.u32 	%r2, [_Z13computeFluxesPfS_S_S_S_S_S_S_S_ii_param_9];
	ld.param.u32 	%r4, [_Z13computeFluxesPfS_S_S_S_S_S_S_S_ii_param_10];
	cvta.to.global.u64 	%rd1, %rd10;
	mov.u32 	%r5, %tid.y;
	mov.u32 	%r6, %ctaid.y;
	mov.u32 	%r7, %ntid.y;
	mad.lo.s32 	%r8, %r6, %r7, %r5;
	mov.u32 	%r9, %tid.x;
	mov.u32 	%r10, %ctaid.x;
	mov.u32 	%r11, %ntid.x;
	mad.lo.s32 	%r12, %r10, %r11, %r9;
	add.s32 	%r14, %r2, 2;
	mad.lo.s32 	%r1, %r14, %r8, %r12;
	add.s32 	%r15, %r4, 2;
	setp.ge.u32 	%p1, %r8, %r15;
	setp.ge.u32 	%p2, %r12, %r14;
	or.pred  	%p3, %p1, %p2;
	@%p3 bra 	$L__BB1_2;
	ld.param.u64 	%rd32, [_Z13computeFluxesPfS_S_S_S_S_S_S_S_ii_param_7];
	ld.param.u64 	%rd31, [_Z13computeFluxesPfS_S_S_S_S_S_S_S_ii_param_6];
	ld.param.u64 	%rd30, [_Z13computeFluxesPfS_S_S_S_S_S_S_S_ii_param_3];
	ld.param.u64 	%rd29, [_Z13computeFluxesPfS_S_S_S_S_S_S_S_ii_param_1];
	cvta.to.global.u64 	%rd11, %rd29;
	cvta.to.global.u64 	%rd12, %rd30;
	cvta.to.global.u64 	%rd13, %rd5;
	cvta.to.global.u64 	%rd14, %rd3;
	cvta.to.global.u64 	%rd15, %rd6;
	cvta.to.global.u64 	%rd16, %rd31;
	cvta.to.global.u64 	%rd17, %rd32;
	cvta.to.global.u64 	%rd18, %rd9;
	mul.wide.u32 	%rd19, %r1, 4;
	add.s64 	%rd20, %rd1, %rd19;
	ld.global.f32 	%f1, [%rd20];
	max.f32 	%f2, %f1, 0f358637BD;
	add.s64 	%rd21, %rd11, %rd19;
	ld.global.f32 	%f3, [%rd21];
	add.s64 	%rd22, %rd12, %rd19;
	st.global.f32 	[%rd22], %f3;
	mul.f32 	%f4, %f3, %f3;
	div.rn.f32 	%f5, %f4, %f2;
	mul.f32 	%f6, %f2, 0f409CF5C3;
	fma.rn.f32 	%f7, %f2, %f6, %f5;
	add.s64 	%rd23, %rd13, %rd19;
	st.global.f32 	[%rd23], %f7;
	ld.global.f32 	%f8, [%rd21];
	add.s64 	%rd24, %rd14, %rd19;
	ld.global.f32 	%f9, [%rd24];
	mul.f32 	%f10, %f8, %f9;
	div.rn.f32 	%f11, %f10, %f2;
	add.s64 	%rd25, %rd15, %rd19;
	st.global.f32 	[%rd25], %f11;
	ld.global.f32 	%f12, [%rd24];
	add.s64 	%rd26, %rd16, %rd19;
	st.global.f32 	[%rd26], %f12;
	ld.global.f32 	%f13, [%rd21];
	mul.f32 	%f14, %f13, %f12;
	div.rn.f32 	%f15, %f14, %f2;
	add.s64 	%rd27, %rd17, %rd19;
	st.global.f32 	[%rd27], %f15;
	ld.global.f32 	%f16, [%rd24];
	mul.f32 	%f17, %f16, %f16;
	div.rn.f32 	%f18, %f17, %f2;
	fma.rn.f32 	%f19, %f2, %f6, %f18;
	add.s64 	%rd28, %rd18, %rd19;
	st.global.f32 	[%rd28], %f19;
$L__BB1_2:
	ret;

}
	// .globl	_Z16computeVariablesPfS_S_S_S_S_S_S_S_S_S_S_ffii
.visible .entry _Z16computeVariablesPfS_S_S_S_S_S_S_S_S_S_S_ffii(
	.param .u64 .ptr .align 1 _Z16computeVariablesPfS_S_S_S_S_S_S_S_S_S_S_ffii_param_0,
	.param .u64 .ptr .align 1 _Z16computeVariablesPfS_S_S_S_S_S_S_S_S_S_S_ffii_param_1,
	.param .u64 .ptr .align 1 _Z16computeVariablesPfS_S_S_S_S_S_S_S_S_S_S_ffii_param_2,
	.param .u64 .ptr .align 1 _Z16computeVariablesPfS_S_S_S_S_S_S_S_S_S_S_ffii_param_3,
	.param .u64 .ptr .align 1 _Z16computeVariablesPfS_S_S_S_S_S_S_S_S_S_S_ffii_param_4,
	.param .u64 .ptr .align 1 _Z16computeVariablesPfS_S_S_S_S_S_S_S_S_S_S_ffii_param_5,
	.param .u64 .ptr .align 1 _Z16computeVariablesPfS_S_S_S_S_S_S_S_S_S_S_ffii_param_6,
	.param .u64 .ptr .align 1 _Z16computeVariablesPfS_S_S_S_S_S_S_S_S_S_S_ffii_param_7,
	.param .u64 .ptr .align 1 _Z16computeVariablesPfS_S_S_S_S_S_S_S_S_S_S_ffii_param_8,
	.param .u64 .ptr .align 1 _Z16computeVariablesPfS_S_S_S_S_S_S_S_S_S_S_ffii_param_9,
	.param .u64 .ptr .align 1 _Z16computeVariablesPfS_S_S_S_S_S_S_S_S_S_S_ffii_param_10,
	.param .u64 .ptr .align 1 _Z16computeVariablesPfS_S_S_S_S_S_S_S_S_S_S_ffii_param_11,
	.param .f32 _Z16computeVariablesPfS_S_S_S_S_S_S_S_S_S_S_ffii_param_12,
	.param .f32 _Z16computeVariablesPfS_S_S_S_S_S_S_S_S_S_S_ffii_param_13,
	.param .u32 _Z16computeVariablesPfS_S_S_S_S_S_S_S_S_S_S_ffii_param_14,
	.param .u32 _Z16computeVariablesPfS_S_S_S_S_S_S_S_S_S_S_ffii_param_15
)
{
	.reg .pred 	%p<8>;
	.reg .b32 	%r<25>;
	.reg .b32 	%f<51>;
	.reg .b64 	%rd<65>;
	.reg .b64 	%fd<19>;

	ld.param.u64 	%rd4, [_Z16computeVariablesPfS_S_S_S_S_S_S_S_S_S_S_ffii_param_3];
	ld.param.u64 	%rd8, [_Z16computeVariablesPfS_S_S_S_S_S_S_S_S_S_S_ffii_param_7];
	ld.param.u64 	%rd9, [_Z16computeVariablesPfS_S_S_S_S_S_S_S_S_S_S_ffii_param_8];
	ld.param.u64 	%rd10, [_Z16computeVariablesPfS_S_S_S_S_S_S_S_S_S_S_ffii_param_9];
	ld.param.f32 	%f1, [_Z16computeVariablesPfS_S_S_S_S_S_S_S_S_S_S_ffii_param_12];
	ld.param.f32 	%f2, [_Z16computeVariablesPfS_S_S_S_S_S_S_S_S_S_S_ffii_param_13];
	ld.param.u32 	%r4, [_Z16computeVariablesPfS_S_S_S_S_S_S_S_S_S_S_ffii_param_14];
	ld.param.u32 	%r5, [_Z16computeVariablesPfS_S_S_S_S_S_S_S_S_S_S_ffii_param_15];
	mov.u32 	%r7, %tid.y;
	mov.u32 	%r8, %ctaid.y;
	mov.u32 	%r9, %ntid.y;
	mad.lo.s32 	%r10, %r8, %r9, %r7;
	mov.u32 	%r11, %tid.x;
	mov.u32 	%r12, %ctaid.x;
	mov.u32 	%r13, %ntid.x;
	mad.lo.s32 	%r14, %r12, %r13, %r11;
	setp.eq.s32 	%p1, %r10, 0;
	add.s32 	%r15, %r5, 1;
	setp.ge.u32 	%p2, %r10, %r15;
	setp.eq.s32 	%p3, %r14, 0;
	or.pred  	%p4, %p1, %p3;
	or.pred  	%p5, %p4, %p2;
	add.s32 	%r16, %r4, 1;
	setp.ge.u32 	%p6, %r14, %r16;
	or.pred  	%p7, %p5, %p6;
	@%p7 bra 	$L__BB2_2;
	ld.param.u64 	%rd64, [_Z16computeVariablesPfS_S_S_S_S_S_S_S_S_S_S_ffii_param_11];
	ld.param.u64 	%rd63, [_Z16computeVariablesPfS_S_S_S_S_S_S_S_S_S_S_ffii_param_10];
	ld.param.u64 	%rd62, [_Z16computeVariablesPfS_S_S_S_S_S_S_S_S_S_S_ffii_param_6];
	ld.param.u64 	%rd61, [_Z16computeVariablesPfS_S_S_S_S_S_S_S_S_S_S_ffii_param_5];
	ld.param.u64 	%rd60, [_Z16computeVariablesPfS_S_S_S_S_S_S_S_S_S_S_ffii_param_4];
	ld.param.u64 	%rd59, [_Z16computeVariablesPfS_S_S_S_S_S_S_S_S_S_S_ffii_param_2];
	ld.param.u64 	%rd58, [_Z16computeVariablesPfS_S_S_S_S_S_S_S_S_S_S_ffii_param_1];
	ld.param.u64 	%rd57, [_Z16computeVariablesPfS_S_S_S_S_S_S_S_S_S_S_ffii_param_0];
	cvta.to.global.u64 	%rd13, %rd10;
	cvta.to.global.u64 	%rd14, %rd4;
	cvta.to.global.u64 	%rd15, %rd62;
	cvta.to.global.u64 	%rd16, %rd57;
	cvta.to.global.u64 	%rd17, %rd63;
	cvta.to.global.u64 	%rd18, %rd60;
	cvta.to.global.u64 	%rd19, %rd8;
	cvta.to.global.u64 	%rd20, %rd58;
	cvta.to.global.u64 	%rd21, %rd64;
	cvta.to.global.u64 	%rd22, %rd61;
	cvta.to.global.u64 	%rd23, %rd9;
	cvta.to.global.u64 	%rd24, %rd59;
	add.s32 	%r17, %r4, 2;
	mul.lo.s32 	%r18, %r17, %r10;
	add.s32 	%r19, %r18, %r14;
	add.s32 	%r20, %r19, -1;
	add.s32 	%r21, %r19, 1;
	sub.s32 	%r22, %r18, %r17;
	add.s32 	%r23, %r22, %r14;
	add.s32 	%r24, %r19, %r17;
	mul.wide.u32 	%rd25, %r20, 4;
	add.s64 	%rd26, %rd13, %rd25;
	ld.global.f32 	%f3, [%rd26];
	mul.wide.u32 	%rd27, %r21, 4;
	add.s64 	%rd28, %rd13, %rd27;
	ld.global.f32 	%f4, [%rd28];
	add.f32 	%f5, %f3, %f4;
	mul.wide.u32 	%rd29, %r23, 4;
	add.s64 	%rd30, %rd13, %rd29;
	ld.global.f32 	%f6, [%rd30];
	add.f32 	%f7, %f5, %f6;
	mul.wide.u32 	%rd31, %r24, 4;
	add.s64 	%rd32, %rd13, %rd31;
	ld.global.f32 	%f8, [%rd32];
	add.f32 	%f9, %f7, %f8;
	cvt.f64.f32 	%fd1, %f9;
	mul.f64 	%fd2, %fd1, 0d3FD0000000000000;
	add.s64 	%rd33, %rd14, %rd27;
	ld.global.f32 	%f10, [%rd33];
	add.s64 	%rd34, %rd14, %rd25;
	ld.global.f32 	%f11, [%rd34];
	sub.f32 	%f12, %f10, %f11;
	mul.f32 	%f13, %f1, %f12;
	cvt.f64.f32 	%fd3, %f13;
	sub.f64 	%fd4, %fd2, %fd3;
	add.s64 	%rd35, %rd15, %rd31;
	ld.global.f32 	%f14, [%rd35];
	add.s64 	%rd36, %rd15, %rd29;
	ld.global.f32 	%f15, [%rd36];
	sub.f32 	%f16, %f14, %f15;
	mul.f32 	%f17, %f2, %f16;
	cvt.f64.f32 	%fd5, %f17;
	sub.f64 	%fd6, %fd4, %fd5;
	cvt.rn.f32.f64 	%f18, %fd6;
	mul.wide.u32 	%rd37, %r19, 4;
	add.s64 	%rd38, %rd16, %rd37;
	st.global.f32 	[%rd38], %f18;
	add.s64 	%rd39, %rd17, %rd25;
	ld.global.f32 	%f19, [%rd39];
	add.s64 	%rd40, %rd17, %rd27;
	ld.global.f32 	%f20, [%rd40];
	add.f32 	%f21, %f19, %f20;
	add.s64 	%rd41, %rd17, %rd29;
	ld.global.f32 	%f22, [%rd41];
	add.f32 	%f23, %f21, %f22;
	add.s64 	%rd42, %rd17, %rd31;
	ld.global.f32 	%f24, [%rd42];
	add.f32 	%f25, %f23, %f24;
	cvt.f64.f32 	%fd7, %f25;
	mul.f64 	%fd8, %fd7, 0d3FD0000000000000;
	add.s64 	%rd43, %rd18, %rd27;
	ld.global.f32 	%f26, [%rd43];
	add.s64 	%rd44, %rd18, %rd25;
	ld.global.f32 	%f27, [%rd44];
	sub.f32 	%f28, %f26, %f27;
	mul.f32 	%f29, %f1, %f28;
	cvt.f64.f32 	%fd9, %f29;
	sub.f64 	%fd10, %fd8, %fd9;
	add.s64 	%rd45, %rd19, %rd31;
	ld.global.f32 	%f30, [%rd45];
	add.s64 	%rd46, %rd19, %rd29;
	ld.global.f32 	%f31, [%rd46];
	sub.f32 	%f32, %f30, %f31;
	mul.f32 	%f33, %f2, %f32;
	cvt.f64.f32 	%fd11, %f33;
	sub.f64 	%fd12, %fd10, %fd11;
	cvt.rn.f32.f64 	%f34, %fd12;
	add.s64 	%rd47, %rd20, %rd37;
	st.global.f32 	[%rd47], %f34;
	add.s64 	%rd48, %rd21, %rd25;
	ld.global.f32 	%f35, [%rd48];
	add.s64 	%rd49, %rd21, %rd27;
	ld.global.f32 	%f36, [%rd49];
	add.f32 	%f37, %f35, %f36;
	add.s64 	%rd50, %rd21, %rd29;
	ld.global.f32 	%f38, [%rd50];
	add.f32 	%f39, %f37, %f38;
	add.s64 	%rd51, %rd21, %rd31;
	ld.global.f32 	%f40, [%rd51];
	add.f32 	%f41, %f39, %f40;
	cvt.f64.f32 	%fd13, %f41;
	mul.f64 	%fd14, %fd13, 0d3FD0000000000000;
	add.s64 	%rd52, %rd22, %rd27;
	ld.global.f32 	%f42, [%rd52];
	add.s64 	%rd53, %rd22, %rd25;
	ld.global.f32 	%f43, [%rd53];
	sub.f32 	%f44, %f42, %f43;
	mul.f32 	%f45, %f1, %f44;
	cvt.f64.f32 	%fd15, %f45;
	sub.f64 	%fd16, %fd14, %fd15;
	add.s64 	%rd54, %rd23, %rd31;
	ld.global.f32 	%f46, [%rd54];
	add.s64 	%rd55, %rd23, %rd29;
	ld.global.f32 	%f47, [%rd55];
	sub.f32 	%f48, %f46, %f47;
	mul.f32 	%f49, %f2, %f48;
	cvt.f64.f32 	%fd17, %f49;
	sub.f64 	%fd18, %fd16, %fd17;
	cvt.rn.f32.f64 	%f50, %fd18;
	add.s64 	%rd56, %rd24, %rd37;
	st.global.f32 	[%rd56], %f50;
$L__BB2_2:
	ret;

}
	// .globl	_Z15updateVariablesPfS_S_S_S_S_ii
.visible .entry _Z15updateVariablesPfS_S_S_S_S_ii(
	.param .u64 .ptr .align 1 _Z15updateVariablesPfS_S_S_S_S_ii_param_0,
	.param .u64 .ptr .align 1 _Z15updateVariablesPfS_S_S_S_S_ii_param_1,
	.param .u64 .ptr .align 1 _Z15updateVariablesPfS_S_S_S_S_ii_param_2,
	.param .u64 .ptr .align 1 _Z15updateVariablesPfS_S_S_S_S_ii_param_3,
	.param .u64 .ptr .align 1 _Z15updateVariablesPfS_S_S_S_S_ii_param_4,
	.param .u64 .ptr .align 1 _Z15updateVariablesPfS_S_S_S_S_ii_param_5,
	.param .u32 _Z15updateVariablesPfS_S_S_S_S_ii_param_6,
	.param .u32 _Z15updateVariablesPfS_S_S_S_S_ii_param_7
)
{
	.reg .pred 	%p<8>;
	.reg .b32 	%r<19>;
	.reg .b32 	%f<4>;
	.reg .b64 	%rd<20>;

	ld.param.u64 	%rd1, [_Z15updateVariablesPfS_S_S_S_S_ii_param_0];
	ld.param.u64 	%rd2, [_Z15updateVariablesPfS_S_S_S_S_ii_param_1];
	ld.param.u64 	%rd3, [_Z15updateVariablesPfS_S_S_S_S_ii_param_2];
	ld.param.u64 	%rd4, [_Z15updateVariablesPfS_S_S_S_S_ii_param_3];
	ld.param.u64 	%rd5, [_Z15updateVariablesPfS_S_S_S_S_ii_param_4];
	ld.param.u64 	%rd6, [_Z15updateVariablesPfS_S_S_S_S_ii_param_5];
	ld.param.u32 	%r4, [_Z15updateVariablesPfS_S_S_S_S_ii_param_6];
	ld.param.u32 	%r5, [_Z15updateVariablesPfS_S_S_S_S_ii_param_7];
	mov.u32 	%r7, %tid.y;
	mov.u32 	%r8, %ctaid.y;
	mov.u32 	%r9, %ntid.y;
	mad.lo.s32 	%r10, %r8, %r9, %r7;
	mov.u32 	%r11, %tid.x;
	mov.u32 	%r12, %ctaid.x;
	mov.u32 	%r13, %ntid.x;
	mad.lo.s32 	%r14, %r12, %r13, %r11;
	setp.eq.s32 	%p1, %r10, 0;
	add.s32 	%r15, %r5, 1;
	setp.ge.u32 	%p2, %r10, %r15;
	setp.eq.s32 	%p3, %r14, 0;
	or.pred  	%p4, %p1, %p3;
	or.pred  	%p5, %p4, %p2;
	add.s32 	%r16, %r4, 1;
	setp.ge.u32 	%p6, %r14, %r16;
	or.pred  	%p7, %p5, %p6;
	@%p7 bra 	$L__BB3_2;
	cvta.to.global.u64 	%rd7, %rd4;
	cvta.to.global.u64 	%rd8, %rd1;
	cvta.to.global.u64 	%rd9, %rd5;
	cvta.to.global.u64 	%rd10, %rd2;
	cvta.to.global.u64 	%rd11, %rd6;
	cvta.to.global.u64 	%rd12, %rd3;
	add.s32 	%r17, %r4, 2;
	mad.lo.s32 	%r18, %r17, %r10, %r14;
	mul.wide.u32 	%rd13, %r18, 4;
	add.s64 	%rd14, %rd7, %rd13;
	ld.global.f32 	%f1, [%rd14];
	add.s64 	%rd15, %rd8, %rd13;
	st.global.f32 	[%rd15], %f1;
	add.s64 	%rd16, %rd9, %rd13;
	ld.global.f32 	%f2, [%rd16];
	add.s64 	%rd17, %rd10, %rd13;
	st.global.f32 	[%rd17], %f2;
	add.s64 	%rd18, %rd11, %rd13;
	ld.global.f32 	%f3, [%rd18];
	add.s64 	%rd19, %rd12, %rd13;
	st.global.f32 	[%rd19], %f3;
$L__BB3_2:
	ret;

}
	// .globl	_Z17applyLeftBoundaryPfS_S_ii
.visible .entry _Z17applyLeftBoundaryPfS_S_ii(
	.param .u64 .ptr .align 1 _Z17applyLeftBoundaryPfS_S_ii_param_0,
	.param .u64 .ptr .align 1 _Z17applyLeftBoundaryPfS_S_ii_param_1,
	.param .u64 .ptr .align 1 _Z17applyLeftBoundaryPfS_S_ii_param_2,
	.param .u32 _Z17applyLeftBoundaryPfS_S_ii_param_3,
	.param .u32 _Z17applyLeftBoundaryPfS_S_ii_param_4
)
{
	.reg .pred 	%p<4>;
	.reg .b32 	%r<9>;
	.reg .b32 	%f<5>;
	.reg .b64 	%rd<11>;

	ld.param.u64 	%rd1, [_Z17applyLeftBoundaryPfS_S_ii_param_0];
	ld.param.u64 	%rd2, [_Z17applyLeftBoundaryPfS_S_ii_param_1];
	ld.param.u64 	%rd3, [_Z17applyLeftBoundaryPfS_S_ii_param_2];
	ld.param.u32 	%r2, [_Z17applyLeftBoundaryPfS_S_ii_param_3];
	ld.param.u32 	%r3, [_Z17applyLeftBoundaryPfS_S_ii_param_4];
	mov.u32 	%r4, %tid.x;
	mov.u32 	%r5, %ctaid.x;
	mov.u32 	%r6, %ntid.x;
	mad.lo.s32 	%r1, %r5, %r6, %r4;
	setp.lt.s32 	%p1, %r1, 1;
	setp.gt.s32 	%p2, %r1, %r3;
	or.pred  	%p3, %p1, %p2;
	@%p3 bra 	$L__BB4_2;
	cvta.to.global.u64 	%rd4, %rd1;
	cvta.to.global.u64 	%rd5, %rd2;
	cvta.to.global.u64 	%rd6, %rd3;
	add.s32 	%r7, %r2, 2;
	mul.lo.s32 	%r8, %r7, %r1;
	mul.wide.s32 	%rd7, %r8, 4;
	add.s64 	%rd8, %rd4, %rd7;
	ld.global.f32 	%f1, [%rd8+4];
	st.global.f32 	[%rd8], %f1;
	add.s64 	%rd9, %rd5, %rd7;
	ld.global.f32 	%f2, [%rd9+4];
	neg.f32 	%f3, %f2;
	st.global.f32 	[%rd9], %f3;
	add.s64 	%rd10, %rd6, %rd7;
	ld.global.f32 	%f4, [%rd10+4];
	st.global.f32 	[%rd10], %f4;
$L__BB4_2:
	ret;

}
	// .globl	_Z18applyRightBoundaryPfS_S_ii
.visible .entry _Z18applyRightBoundaryPfS_S_ii(
	.param .u64 .ptr .align 1 _Z18applyRightBoundaryPfS_S_ii_param_0,
	.param .u64 .ptr .align 1 _Z18applyRightBoundaryPfS_S_ii_param_1,
	.param .u64 .ptr .align 1 _Z18applyRightBoundaryPfS_S_ii_param_2,
	.param .u32 _Z18applyRightBoundaryPfS_S_ii_param_3,
	.param .u32 _Z18applyRightBoundaryPfS_S_ii_param_4
)
{
	.reg .pred 	%p<4>;
	.reg .b32 	%r<9>;
	.reg .b32 	%f<5>;
	.reg .b64 	%rd<11>;

	ld.param.u64 	%rd1, [_Z18applyRightBoundaryPfS_S_ii_param_0];
	ld.param.u64 	%rd2, [_Z18applyRightBoundaryPfS_S_ii_param_1];
	ld.param.u64 	%rd3, [_Z18applyRightBoundaryPfS_S_ii_param_2];
	ld.param.u32 	%r2, [_Z18applyRightBoundaryPfS_S_ii_param_3];
	ld.param.u32 	%r3, [_Z18applyRightBoundaryPfS_S_ii_param_4];
	mov.u32 	%r4, %tid.x;
	mov.u32 	%r5, %ctaid.x;
	mov.u32 	%r6, %ntid.x;
	mad.lo.s32 	%r1, %r5, %r6, %r4;
	setp.lt.s32 	%p1, %r1, 1;
	setp.gt.s32 	%p2, %r1, %r3;
	or.pred  	%p3, %p1, %p2;
	@%p3 bra 	$L__BB5_2;
	cvta.to.global.u64 	%rd4, %rd1;
	cvta.to.global.u64 	%rd5, %rd2;
	cvta.to.global.u64 	%rd6, %rd3;
	add.s32 	%r7, %r2, 2;
	mad.lo.s32 	%r8, %r7, %r1, %r2;
	mul.wide.s32 	%rd7, %r8, 4;
	add.s64 	%rd8, %rd4, %rd7;
	ld.global.f32 	%f1, [%rd8];
	st.global.f32 	[%rd8+4], %f1;
	add.s64 	%rd9, %rd5, %rd7;
	ld.global.f32 	%f2, [%rd9];
	neg.f32 	%f3, %f2;
	st.global.f32 	[%rd9+4], %f3;
	add.s64 	%rd10, %rd6, %rd7;
	ld.global.f32 	%f4, [%rd10];
	st.global.f32 	[%rd10+4], %f4;
$L__BB5_2:
	ret;

}
	// .globl	_Z19applyBottomBoundaryPfS_S_ii
.visible .entry _Z19applyBottomBoundaryPfS_S_ii(
	.param .u64 .ptr .align 1 _Z19applyBottomBoundaryPfS_S_ii_param_0,
	.param .u64 .ptr .align 1 _Z19applyBottomBoundaryPfS_S_ii_param_1,
	.param .u64 .ptr .align 1 _Z19applyBottomBoundaryPfS_S_ii_param_2,
	.param .u32 _Z19applyBottomBoundaryPfS_S_ii_param_3,
	.param .u32 _Z19applyBottomBoundaryPfS_S_ii_param_4
)
{
	.reg .pred 	%p<4>;
	.reg .b32 	%r<8>;
	.reg .b32 	%f<5>;
	.reg .b64 	%rd<15>;

	ld.param.u64 	%rd1, [_Z19applyBottomBoundaryPfS_S_ii_param_0];
	ld.param.u64 	%rd2, [_Z19applyBottomBoundaryPfS_S_ii_param_1];
	ld.param.u64 	%rd3, [_Z19applyBottomBoundaryPfS_S_ii_param_2];
	ld.param.u32 	%r2, [_Z19applyBottomBoundaryPfS_S_ii_param_3];
	mov.u32 	%r3, %tid.x;
	mov.u32 	%r4, %ctaid.x;
	mov.u32 	%r5, %ntid.x;
	mad.lo.s32 	%r1, %r4, %r5, %r3;
	setp.lt.s32 	%p1, %r1, 1;
	setp.gt.s32 	%p2, %r1, %r2;
	or.pred  	%p3, %p1, %p2;
	@%p3 bra 	$L__BB6_2;
	cvta.to.global.u64 	%rd4, %rd1;
	cvta.to.global.u64 	%rd5, %rd2;
	cvta.to.global.u64 	%rd6, %rd3;
	add.s32 	%r6, %r1, %r2;
	add.s32 	%r7, %r6, 2;
	mul.wide.s32 	%rd7, %r7, 4;
	add.s64 	%rd8, %rd4, %rd7;
	ld.global.f32 	%f1, [%rd8];
	mul.wide.u32 	%rd9, %r1, 4;
	add.s64 	%rd10, %rd4, %rd9;
	st.global.f32 	[%rd10], %f1;
	add.s64 	%rd11, %rd5, %rd7;
	ld.global.f32 	%f2, [%rd11];
	add.s64 	%rd12, %rd5, %rd9;
	st.global.f32 	[%rd12], %f2;
	add.s64 	%rd13, %rd6, %rd7;
	ld.global.f32 	%f3, [%rd13];
	neg.f32 	%f4, %f3;
	add.s64 	%rd14, %rd6, %rd9;
	st.global.f32 	[%rd14], %f4;
$L__BB6_2:
	ret;

}
	// .globl	_Z16applyTopBoundaryPfS_S_ii
.visible .entry _Z16applyTopBoundaryPfS_S_ii(
	.param .u64 .ptr .align 1 _Z16applyTopBoundaryPfS_S_ii_param_0,
	.param .u64 .ptr .align 1 _Z16applyTopBoundaryPfS_S_ii_param_1,
	.param .u64 .ptr .align 1 _Z16applyTopBoundaryPfS_S_ii_param_2,
	.param .u32 _Z16applyTopBoundaryPfS_S_ii_param_3,
	.param .u32 _Z16applyTopBoundaryPfS_S_ii_param_4
)
{
	.reg .pred 	%p<4>;
	.reg .b32 	%r<9>;
	.reg .b32 	%f<5>;
	.reg .b64 	%rd<15>;

	ld.param.u64 	%rd1, [_Z16applyTopBoundaryPfS_S_ii_param_0];
	ld.param.u64 	%rd2, [_Z16applyTopBoundaryPfS_S_ii_param_1];
	ld.param.u64 	%rd3, [_Z16applyTopBoundaryPfS_S_ii_param_2];
	ld.param.u32 	%r2, [_Z16applyTopBoundaryPfS_S_ii_param_3];
	ld.param.u32 	%r3, [_Z16applyTopBoundaryPfS_S_ii_param_4];
	mov.u32 	%r4, %tid.x;
	mov.u32 	%r5, %ctaid.x;
	mov.u32 	%r6, %ntid.x;
	mad.lo.s32 	%r1, %r5, %r6, %r4;
	setp.lt.s32 	%p1, %r1, 1;
	setp.gt.s32 	%p2, %r1, %r2;
	or.pred  	%p3, %p1, %p2;
	@%p3 bra 	$L__BB7_2;
	cvta.to.global.u64 	%rd4, %rd1;
	cvta.to.global.u64 	%rd5, %rd2;
	cvta.to.global.u64 	%rd6, %rd3;
	add.s32 	%r7, %r2, 2;
	mad.lo.s32 	%r8, %r3, %r7, %r1;
	mul.wide.s32 	%rd7, %r8, 4;
	add.s64 	%rd8, %rd4, %rd7;
	ld.global.f32 	%f1, [%rd8];
	mul.wide.s32 	%rd9, %r7, 4;
	add.s64 	%rd10, %rd8, %rd9;
	st.global.f32 	[%rd10], %f1;
	add.s64 	%rd11, %rd5, %rd7;
	ld.global.f32 	%f2, [%rd11];
	add.s64 	%rd12, %rd11, %rd9;
	st.global.f32 	[%rd12], %f2;
	add.s64 	%rd13, %rd6, %rd7;
	ld.global.f32 	%f3, [%rd13];
	neg.f32 	%f4, %f3;
	add.s64 	%rd14, %rd13, %rd9;
	st.global.f32 	[%rd14], %f4;
$L__BB7_2:
	ret;

}


// ===== COMPILED SASS (sm_100) =====

	.target	sm_100

	.elftype	@"ET_EXEC"


//--------------------- .note.nv.tkinfo           --------------------------
	.section	.note.nv.tkinfo,"",@"SHT_NOTE"
	.sectionflags	@"SHF_NOTE_NV_TKINFO"
	.tkinfo
        /*0018*/ 	.word	0x00000002
        /*0030*/ 	.string	""
        /*0030*/ 	.string	"ptxas"
        /*0030*/ 	.string	"Cuda compilation tools, release 13.0, V13.0.88"
        /*0030*/ 	.string	"Build cuda_13.0.r13.0/compiler.36424714_0"
        /*0030*/ 	.string	"-arch sm_100 -m 64 "



//--------------------- .note.nv.cuinfo           --------------------------
	.section	.note.nv.cuinfo,"",@"SHT_NOTE"
	.sectionflags	@"SHF_NOTE_NV_CUINFO"
        /*0018*/ 	.short	0x0002
        /*001a*/ 	.short	0x0064
        /*001c*/ 	.short	0x0082
	.zero		2


//--------------------- .nv.info                  --------------------------
	.section	.nv.info,"",@"SHT_CUDA_INFO"
	.align	4


	//----- nvinfo : EIATTR_REGCOUNT
	.align		4
        /*0000*/ 	.byte	0x04, 0x2f
        /*0002*/ 	.short	(.L_1 - .L_0)
	.align		4
.L_0:
        /*0004*/ 	.word	index@(_Z18initializeInteriorPfS_S_S_S_iifff)
        /*0008*/ 	.word	0x00000016


	//----- nvinfo : EIATTR_FRAME_SIZE
	.align		4
.L_1:
        /*000c*/ 	.byte	0x04, 0x11
        /*000e*/ 	.short	(.L_3 - .L_2)
	.align		4
.L_2:
        /*0010*/ 	.word	index@(_Z18initializeInteriorPfS_S_S_S_iifff)
        /*0014*/ 	.word	0x00000000


	//----- nvinfo : EIATTR_REGCOUNT
	.align		4
.L_3:
        /*0018*/ 	.byte	0x04, 0x2f
        /*001a*/ 	.short	(.L_5 - .L_4)
	.align		4
.L_4:
        /*001c*/ 	.word	index@(_Z13computeFluxesPfS_S_S_S_S_S_S_S_ii)
        /*0020*/ 	.word	0x00000016


	//----- nvinfo : EIATTR_FRAME_SIZE
	.align		4
.L_5:
        /*0024*/ 	.byte	0x04, 0x11
        /*0026*/ 	.short	(.L_7 - .L_6)
	.align		4
.L_6:
        /*0028*/ 	.word	index@($__internal_0_$__cuda_sm3x_div_rn_noftz_f32_slowpath)
        /*002c*/ 	.word	0x00000000


	//----- nvinfo : EIATTR_FRAME_SIZE
	.align		4
.L_7:
        /*0030*/ 	.byte	0x04, 0x11
        /*0032*/ 	.short	(.L_9 - .L_8)
	.align		4
.L_8:
        /*0034*/ 	.word	index@(_Z13computeFluxesPfS_S_S_S_S_S_S_S_ii)
        /*0038*/ 	.word	0x00000000


	//----- nvinfo : EIATTR_REGCOUNT
	.align		4
.L_9:
        /*003c*/ 	.byte	0x04, 0x2f
        /*003e*/ 	.short	(.L_11 - .L_10)
	.align		4
.L_10:
        /*0040*/ 	.word	index@(_Z16computeVariablesPfS_S_S_S_S_S_S_S_S_S_S_ffii)
        /*0044*/ 	.word	0x0000001c


	//----- nvinfo : EIATTR_FRAME_SIZE
	.align		4
.L_11:
        /*0048*/ 	.byte	0x04, 0x11
        /*004a*/ 	.short	(.L_13 - .L_12)
	.align		4
.L_12:
        /*004c*/ 	.word	index@(_Z16computeVariablesPfS_S_S_S_S_S_S_S_S_S_S_ffii)
        /*0050*/ 	.word	0x00000000


	//----- nvinfo : EIATTR_REGCOUNT
	.align		4
.L_13:
        /*0054*/ 	.byte	0x04, 0x2f
        /*0056*/ 	.short	(.L_15 - .L_14)
	.align		4
.L_14:
        /*0058*/ 	.word	index@(_Z15updateVariablesPfS_S_S_S_S_ii)
        /*005c*/ 	.word	0x00000012


	//----- nvinfo : EIATTR_FRAME_SIZE
	.align		4
.L_15:
        /*0060*/ 	.byte	0x04, 0x11
        /*0062*/ 	.short	(.L_17 - .L_16)
	.align		4
.L_16:
        /*0064*/ 	.word	index@(_Z15updateVariablesPfS_S_S_S_S_ii)
        /*0068*/ 	.word	0x00000000


	//----- nvinfo : EIATTR_REGCOUNT
	.align		4
.L_17:
        /*006c*/ 	.byte	0x04, 0x2f
        /*006e*/ 	.short	(.L_19 - .L_18)
	.align		4
.L_18:
        /*0070*/ 	.word	index@(_Z17applyLeftBoundaryPfS_S_ii)
        /*0074*/ 	.word	0x00000010


	//----- nvinfo : EIATTR_FRAME_SIZE
	.align		4
.L_19:
        /*0078*/ 	.byte	0x04, 0x11
        /*007a*/ 	.short	(.L_21 - .L_20)
	.align		4
.L_20:
        /*007c*/ 	.word	index@(_Z17applyLeftBoundaryPfS_S_ii)
        /*0080*/ 	.word	0x00000000


	//----- nvinfo : EIATTR_REGCOUNT
	.align		4
.L_21:
        /*0084*/ 	.byte	0x04, 0x2f
        /*0086*/ 	.short	(.L_23 - .L_22)
	.align		4
.L_22:
        /*0088*/ 	.word	index@(_Z18applyRightBoundaryPfS_S_ii)
        /*008c*/ 	.word	0x00000010


	//----- nvinfo : EIATTR_FRAME_SIZE
	.align		4
.L_23:
        /*0090*/ 	.byte	0x04, 0x11
        /*0092*/ 	.short	(.L_25 - .L_24)
	.align		4
.L_24:
        /*0094*/ 	.word	index@(_Z18applyRightBoundaryPfS_S_ii)
        /*0098*/ 	.word	0x00000000


	//----- nvinfo : EIATTR_REGCOUNT
	.align		4
.L_25:
        /*009c*/ 	.byte	0x04, 0x2f
        /*009e*/ 	.short	(.L_27 - .L_26)
	.align		4
.L_26:
        /*00a0*/ 	.word	index@(_Z19applyBottomBoundaryPfS_S_ii)
        /*00a4*/ 	.word	0x00000014


	//----- nvinfo : EIATTR_FRAME_SIZE
	.align		4
.L_27:
        /*00a8*/ 	.byte	0x04, 0x11
        /*00aa*/ 	.short	(.L_29 - .L_28)
	.align		4
.L_28:
        /*00ac*/ 	.word	index@(_Z19applyBottomBoundaryPfS_S_ii)
        /*00b0*/ 	.word	0x00000000


	//----- nvinfo : EIATTR_REGCOUNT
	.align		4
.L_29:
        /*00b4*/ 	.byte	0x04, 0x2f
        /*00b6*/ 	.short	(.L_31 - .L_30)
	.align		4
.L_30:
        /*00b8*/ 	.word	index@(_Z16applyTopBoundaryPfS_S_ii)
        /*00bc*/ 	.word	0x00000016


	//----- nvinfo : EIATTR_FRAME_SIZE
	.align		4
.L_31:
        /*00c0*/ 	.byte	0x04, 0x11
        /*00c2*/ 	.short	(.L_33 - .L_32)
	.align		4
.L_32:
        /*00c4*/ 	.word	index@(_Z16applyTopBoundaryPfS_S_ii)
        /*00c8*/ 	.word	0x00000000


	//----- nvinfo : EIATTR_MIN_STACK_SIZE
	.align		4
.L_33:
        /*00cc*/ 	.byte	0x04, 0x12
        /*00ce*/ 	.short	(.L_35 - .L_34)
	.align		4
.L_34:
        /*00d0*/ 	.word	index@(_Z16applyTopBoundaryPfS_S_ii)
        /*00d4*/ 	.word	0x00000000


	//----- nvinfo : EIATTR_MIN_STACK_SIZE
	.align		4
.L_35:
        /*00d8*/ 	.byte	0x04, 0x12
        /*00da*/ 	.short	(.L_37 - .L_36)
	.align		4
.L_36:
        /*00dc*/ 	.word	index@(_Z19applyBottomBoundaryPfS_S_ii)
        /*00e0*/ 	.word	0x00000000


	//----- nvinfo : EIATTR_MIN_STACK_SIZE
	.align		4
.L_37:
        /*00e4*/ 	.byte	0x04, 0x12
        /*00e6*/ 	.short	(.L_39 - .L_38)
	.align		4
.L_38:
        /*00e8*/ 	.word	index@(_Z18applyRightBoundaryPfS_S_ii)
        /*00ec*/ 	.word	0x00000000


	//----- nvinfo : EIATTR_MIN_STACK_SIZE
	.align		4
.L_39:
        /*00f0*/ 	.byte	0x04, 0x12
        /*00f2*/ 	.short	(.L_41 - .L_40)
	.align		4
.L_40:
        /*00f4*/ 	.word	index@(_Z17applyLeftBoundaryPfS_S_ii)
        /*00f8*/ 	.word	0x00000000


	//----- nvinfo : EIATTR_MIN_STACK_SIZE
	.align		4
.L_41:
        /*00fc*/ 	.byte	0x04, 0x12
        /*00fe*/ 	.short	(.L_43 - .L_42)
	.align		4
.L_42:
        /*0100*/ 	.word	index@(_Z15updateVariablesPfS_S_S_S_S_ii)
        /*0104*/ 	.word	0x00000000


	//----- nvinfo : EIATTR_MIN_STACK_SIZE
	.align		4
.L_43:
        /*0108*/ 	.byte	0x04, 0x12
        /*010a*/ 	.short	(.L_45 - .L_44)
	.align		4
.L_44:
        /*010c*/ 	.word	index@(_Z16computeVariablesPfS_S_S_S_S_S_S_S_S_S_S_ffii)
        /*0110*/ 	.word	0x00000000


	//----- nvinfo : EIATTR_MIN_STACK_SIZE
	.align		4
.L_45:
        /*0114*/ 	.byte	0x04, 0x12
        /*0116*/ 	.short	(.L_47 - .L_46)
	.align		4
.L_46:
        /*0118*/ 	.word	index@(_Z13computeFluxesPfS_S_S_S_S_S_S_S_ii)
        /*011c*/ 	.word	0x00000000


	//----- nvinfo : EIATTR_MIN_STACK_SIZE
	.align		4
.L_47:
        /*0120*/ 	.byte	0x04, 0x12
        /*0122*/ 	.short	(.L_49 - .L_48)
	.align		4
.L_48:
        /*0124*/ 	.word	index@(_Z18initializeInteriorPfS_S_S_S_iifff)
        /*0128*/ 	.word	0x00000000
.L_49:


//--------------------- .nv.compat                --------------------------
	.section	.nv.compat,"",@"SHT_CUDA_COMPAT_INFO"
	.align	4
        /*0000*/ 	.byte	0x02, 0x09, 0x00, 0x00, 0x02, 0x02, 0x01, 0x00, 0x02, 0x05, 0x05, 0x00, 0x03, 0x07, 0x01, 0x01
        /*0010*/ 	.byte	0x02, 0x03, 0x00, 0x00, 0x02, 0x06, 0x01, 0x00, 0x04, 0x0b, 0x08, 0x00, 0x01, 0x00, 0x00, 0x00
        /*0020*/ 	.byte	0x00, 0x00, 0x00, 0x00


//--------------------- .nv.info._Z16applyTopBoundaryPfS_S_ii --------------------------
	.section	.nv.info._Z16applyTopBoundaryPfS_S_ii,"",@"SHT_CUDA_INFO"
	.sectionflags	@""
	.align	4


	//----- nvinfo : EIATTR_CUDA_API_VERSION
	.align		4
        /*0000*/ 	.byte	0x04, 0x37
        /*0002*/ 	.short	(.L_51 - .L_50)
.L_50:
        /*0004*/ 	.word	0x00000082


	//----- nvinfo : EIATTR_KPARAM_INFO
	.align		4
.L_51:
        /*0008*/ 	.byte	0x04, 0x17
        /*000a*/ 	.short	(.L_53 - .L_52)
.L_52:
        /*000c*/ 	.word	0x00000000
        /*0010*/ 	.short	0x0004
        /*0012*/ 	.short	0x001c
        /*0014*/ 	.byte	0x00, 0xf0, 0x11, 0x00


	//----- nvinfo : EIATTR_KPARAM_INFO
	.align		4
.L_53:
        /*0018*/ 	.byte	0x04, 0x17
        /*001a*/ 	.short	(.L_55 - .L_54)
.L_54:
        /*001c*/ 	.word	0x00000000
        /*0020*/ 	.short	0x0003
        /*0022*/ 	.short	0x0018
        /*0024*/ 	.byte	0x00, 0xf0, 0x11, 0x00


	//----- nvinfo : EIATTR_KPARAM_INFO
	.align		4
.L_55:
        /*0028*/ 	.byte	0x04, 0x17
        /*002a*/ 	.short	(.L_57 - .L_56)
.L_56:
        /*002c*/ 	.word	0x00000000
        /*0030*/ 	.short	0x0002
        /*0032*/ 	.short	0x0010
        /*0034*/ 	.byte	0x00, 0xf5, 0x21, 0x00


	//----- nvinfo : EIATTR_KPARAM_INFO
	.align		4
.L_57:
        /*0038*/ 	.byte	0x04, 0x17
        /*003a*/ 	.short	(.L_59 - .L_58)
.L_58:
        /*003c*/ 	.word	0x00000000
        /*0040*/ 	.short	0x0001
        /*0042*/ 	.short	0x0008
        /*0044*/ 	.byte	0x00, 0xf5, 0x21, 0x00


	//----- nvinfo : EIATTR_KPARAM_INFO
	.align		4
.L_59:
        /*0048*/ 	.byte	0x04, 0x17
        /*004a*/ 	.short	(.L_61 - .L_60)
.L_60:
        /*004c*/ 	.word	0x00000000
        /*0050*/ 	.short	0x0000
        /*0052*/ 	.short	0x0000
        /*0054*/ 	.byte	0x00, 0xf5, 0x21, 0x00


	//----- nvinfo : EIATTR_SPARSE_MMA_MASK
	.align		4
.L_61:
        /*0058*/ 	.byte	0x03, 0x50
        /*005a*/ 	.short	0x0000


	//----- nvinfo : EIATTR_MAXREG_COUNT
	.align		4
        /*005c*/ 	.byte	0x03, 0x1b
        /*005e*/ 	.short	0x00ff


	//----- nvinfo : EIATTR_MERCURY_ISA_VERSION
	.align		4
        /*0060*/ 	.byte	0x03, 0x5f
        /*0062*/ 	.short	0x0101


	//----- nvinfo : EIATTR_VRC_CTA_INIT_COUNT
	.align		4
        /*0064*/ 	.byte	0x02, 0x4a
	.zero		1
	.zero		1


	//----- nvinfo : EIATTR_EXIT_INSTR_OFFSETS
	.align		4
        /*0068*/ 	.byte	0x04, 0x1c
        /*006a*/ 	.short	(.L_63 - .L_62)


	//   ....[0]....
.L_62:
        /*006c*/ 	.word	0x00000080


	//   ....[1]....
        /*0070*/ 	.word	0x000001d0


	//----- nvinfo : EIATTR_CBANK_PARAM_SIZE
	.align		4
.L_63:
        /*0074*/ 	.byte	0x03, 0x19
        /*0076*/ 	.short	0x0020


	//----- nvinfo : EIATTR_PARAM_CBANK
	.align		4
        /*0078*/ 	.byte	0x04, 0x0a
        /*007a*/ 	.short	(.L_65 - .L_64)
	.align		4
.L_64:
        /*007c*/ 	.word	index@(.nv.constant0._Z16applyTopBoundaryPfS_S_ii)
        /*0080*/ 	.short	0x0380
        /*0082*/ 	.short	0x0020


	//----- nvinfo : EIATTR_SW_WAR
	.align		4
.L_65:
        /*0084*/ 	.byte	0x04, 0x36
        /*0086*/ 	.short	(.L_67 - .L_66)
.L_66:
        /*0088*/ 	.word	0x00000008
.L_67:


//--------------------- .nv.info._Z19applyBottomBoundaryPfS_S_ii --------------------------
	.section	.nv.info._Z19applyBottomBoundaryPfS_S_ii,"",@"SHT_CUDA_INFO"
	.sectionflags	@""
	.align	4


	//----- nvinfo : EIATTR_CUDA_API_VERSION
	.align		4
        /*0000*/ 	.byte	0x04, 0x37
        /*0002*/ 	.short	(.L_69 - .L_68)
.L_68:
        /*0004*/ 	.word	0x00000082


	//----- nvinfo : EIATTR_KPARAM_INFO
	.align		4
.L_69:
        /*0008*/ 	.byte	0x04, 0x17
        /*000a*/ 	.short	(.L_71 - .L_70)
.L_70:
        /*000c*/ 	.word	0x00000000
        /*0010*/ 	.short	0x0004
        /*0012*/ 	.short	0x001c
        /*0014*/ 	.byte	0x00, 0xf0, 0x11, 0x00


	//----- nvinfo : EIATTR_KPARAM_INFO
	.align		4
.L_71:
        /*0018*/ 	.byte	0x04, 0x17
        /*001a*/ 	.short	(.L_73 - .L_72)
.L_72:
        /*001c*/ 	.word	0x00000000
        /*0020*/ 	.short	0x0003
        /*0022*/ 	.short	0x0018
        /*0024*/ 	.byte	0x00, 0xf0, 0x11, 0x00


	//----- nvinfo : EIATTR_KPARAM_INFO
	.align		4
.L_73:
        /*0028*/ 	.byte	0x04, 0x17
        /*002a*/ 	.short	(.L_75 - .L_74)
.L_74:
        /*002c*/ 	.word	0x00000000
        /*0030*/ 	.short	0x0002
        /*0032*/ 	.short	0x0010
        /*0034*/ 	.byte	0x00, 0xf5, 0x21, 0x00


	//----- nvinfo : EIATTR_KPARAM_INFO
	.align		4
.L_75:
        /*0038*/ 	.byte	0x04, 0x17
        /*003a*/ 	.short	(.L_77 - .L_76)
.L_76:
        /*003c*/ 	.word	0x00000000
        /*0040*/ 	.short	0x0001
        /*0042*/ 	.short	0x0008
        /*0044*/ 	.byte	0x00, 0xf5, 0x21, 0x00


	//----- nvinfo : EIATTR_KPARAM_INFO
	.align		4
.L_77:
        /*0048*/ 	.byte	0x04, 0x17
        /*004a*/ 	.short	(.L_79 - .L_78)
.L_78:
        /*004c*/ 	.word	0x00000000
        /*0050*/ 	.short	0x0000
        /*0052*/ 	.short	0x0000
        /*0054*/ 	.byte	0x00, 0xf5, 0x21, 0x00


	//----- nvinfo : EIATTR_SPARSE_MMA_MASK
	.align		4
.L_79:
        /*0058*/ 	.byte	0x03, 0x50
        /*005a*/ 	.short	0x0000


	//----- nvinfo : EIATTR_MAXREG_COUNT
	.align		4
        /*005c*/ 	.byte	0x03, 0x1b
        /*005e*/ 	.short	0x00ff


	//----- nvinfo : EIATTR_MERCURY_ISA_VERSION
	.align		4
        /*0060*/ 	.byte	0x03, 0x5f
        /*0062*/ 	.short	0x0101


	//----- nvinfo : EIATTR_VRC_CTA_INIT_COUNT
	.align		4
        /*0064*/ 	.byte	0x02, 0x4a
	.zero		1
	.zero		1


	//----- nvinfo : EIATTR_EXIT_INSTR_OFFSETS
	.align		4
        /*0068*/ 	.byte	0x04, 0x1c
        /*006a*/ 	.short	(.L_81 - .L_80)


	//   ....[0]....
.L_80:
        /*006c*/ 	.word	0x00000080


	//   ....[1]....
        /*0070*/ 	.word	0x000001b0


	//----- nvinfo : EIATTR_CBANK_PARAM_SIZE
	.align		4
.L_81:
        /*0074*/ 	.byte	0x03, 0x19
        /*0076*/ 	.short	0x0020


	//----- nvinfo : EIATTR_PARAM_CBANK
	.align		4
        /*0078*/ 	.byte	0x04, 0x0a
        /*007a*/ 	.short	(.L_83 - .L_82)
	.align		4
.L_82:
        /*007c*/ 	.word	index@(.nv.constant0._Z19applyBottomBoundaryPfS_S_ii)
        /*0080*/ 	.short	0x0380
        /*0082*/ 	.short	0x0020


	//----- nvinfo : EIATTR_SW_WAR
	.align		4
.L_83:
        /*0084*/ 	.byte	0x04, 0x36
        /*0086*/ 	.short	(.L_85 - .L_84)
.L_84:
        /*0088*/ 	.word	0x00000008
.L_85:


//--------------------- .nv.info._Z18applyRightBoundaryPfS_S_ii --------------------------
	.section	.nv.info._Z18applyRightBoundaryPfS_S_ii,"",@"SHT_CUDA_INFO"
	.sectionflags	@""
	.align	4


	//----- nvinfo : EIATTR_CUDA_API_VERSION
	.align		4
        /*0000*/ 	.byte	0x04, 0x37
        /*0002*/ 	.short	(.L_87 - .L_86)
.L_86:
        /*0004*/ 	.word	0x00000082


	//----- nvinfo : EIATTR_KPARAM_INFO
	.align		4
.L_87:
        /*0008*/ 	.byte	0x04, 0x17
        /*000a*/ 	.short	(.L_89 - .L_88)
.L_88:
        /*000c*/ 	.word	0x00000000
        /*0010*/ 	.short	0x0004
        /*0012*/ 	.short	0x001c
        /*0014*/ 	.byte	0x00, 0xf0, 0x11, 0x00


	//----- nvinfo : EIATTR_KPARAM_INFO
	.align		4
.L_89:
        /*0018*/ 	.byte	0x04, 0x17
        /*001a*/ 	.short	(.L_91 - .L_90)
.L_90:
        /*001c*/ 	.word	0x00000000
        /*0020*/ 	.short	0x0003
        /*0022*/ 	.short	0x0018
        /*0024*/ 	.byte	0x00, 0xf0, 0x11, 0x00


	//----- nvinfo : EIATTR_KPARAM_INFO
	.align		4
.L_91:
        /*0028*/ 	.byte	0x04, 0x17
        /*002a*/ 	.short	(.L_93 - .L_92)
.L_92:
        /*002c*/ 	.word	0x00000000
        /*0030*/ 	.short	0x0002
        /*0032*/ 	.short	0x0010
        /*0034*/ 	.byte	0x00, 0xf5, 0x21, 0x00


	//----- nvinfo : EIATTR_KPARAM_INFO
	.align		4
.L_93:
        /*0038*/ 	.byte	0x04, 0x17
        /*003a*/ 	.short	(.L_95 - .L_94)
.L_94:
        /*003c*/ 	.word	0x00000000
        /*0040*/ 	.short	0x0001
        /*0042*/ 	.short	0x0008
        /*0044*/ 	.byte	0x00, 0xf5, 0x21, 0x00


	//----- nvinfo : EIATTR_KPARAM_INFO
	.align		4
.L_95:
        /*0048*/ 	.byte	0x04, 0x17
        /*004a*/ 	.short	(.L_97 - .L_96)
.L_96:
        /*004c*/ 	.word	0x00000000
        /*0050*/ 	.short	0x0000
        /*0052*/ 	.short	0x0000
        /*0054*/ 	.byte	0x00, 0xf5, 0x21, 0x00


	//----- nvinfo : EIATTR_SPARSE_MMA_MASK
	.align		4
.L_97:
        /*0058*/ 	.byte	0x03, 0x50
        /*005a*/ 	.short	0x0000


	//----- nvinfo : EIATTR_MAXREG_COUNT
	.align		4
        /*005c*/ 	.byte	0x03, 0x1b
        /*005e*/ 	.short	0x00ff


	//----- nvinfo : EIATTR_MERCURY_ISA_VERSION
	.align		4
        /*0060*/ 	.byte	0x03, 0x5f
        /*0062*/ 	.short	0x0101


	//----- nvinfo : EIATTR_VRC_CTA_INIT_COUNT
	.align		4
        /*0064*/ 	.byte	0x02, 0x4a
	.zero		1
	.zero		1


	//----- nvinfo : EIATTR_EXIT_INSTR_OFFSETS
	.align		4
        /*0068*/ 	.byte	0x04, 0x1c
        /*006a*/ 	.short	(.L_99 - .L_98)


	//   ....[0]....
.L_98:
        /*006c*/ 	.word	0x00000080


	//   ....[1]....
        /*0070*/ 	.word	0x000001a0


	//----- nvinfo : EIATTR_CBANK_PARAM_SIZE
	.align		4
.L_99:
        /*0074*/ 	.byte	0x03, 0x19
        /*0076*/ 	.short	0x0020


	//----- nvinfo : EIATTR_PARAM_CBANK
	.align		4
        /*0078*/ 	.byte	0x04, 0x0a
        /*007a*/ 	.short	(.L_101 - .L_100)
	.align		4
.L_100:
        /*007c*/ 	.word	index@(.nv.constant0._Z18applyRightBoundaryPfS_S_ii)
        /*0080*/ 	.short	0x0380
        /*0082*/ 	.short	0x0020


	//----- nvinfo : EIATTR_SW_WAR
	.align		4
.L_101:
        /*0084*/ 	.byte	0x04, 0x36
        /*0086*/ 	.short	(.L_103 - .L_102)
.L_102:
        /*0088*/ 	.word	0x00000008
.L_103:


//--------------------- .nv.info._Z17applyLeftBoundaryPfS_S_ii --------------------------
	.section	.nv.info._Z17applyLeftBoundaryPfS_S_ii,"",@"SHT_CUDA_INFO"
	.sectionflags	@""
	.align	4


	//----- nvinfo : EIATTR_CUDA_API_VERSION
	.align		4
        /*0000*/ 	.byte	0x04, 0x37
        /*0002*/ 	.short	(.L_105 - .L_104)
.L_104:
        /*0004*/ 	.word	0x00000082


	//----- nvinfo : EIATTR_KPARAM_INFO
	.align		4
.L_105:
        /*0008*/ 	.byte	0x04, 0x17
        /*000a*/ 	.short	(.L_107 - .L_106)
.L_106:
        /*000c*/ 	.word	0x00000000
        /*0010*/ 	.short	0x0004
        /*0012*/ 	.short	0x001c
        /*0014*/ 	.byte	0x00, 0xf0, 0x11, 0x00


	//----- nvinfo : EIATTR_KPARAM_INFO
	.align		4
.L_107:
        /*0018*/ 	.byte	0x04, 0x17
        /*001a*/ 	.short	(.L_109 - .L_108)
.L_108:
        /*001c*/ 	.word	0x00000000
        /*0020*/ 	.short	0x0003
        /*0022*/ 	.short	0x0018
        /*0024*/ 	.byte	0x00, 0xf0, 0x11, 0x00


	//----- nvinfo : EIATTR_KPARAM_INFO
	.align		4
.L_109:
        /*0028*/ 	.byte	0x04, 0x17
        /*002a*/ 	.short	(.L_111 - .L_110)
.L_110:
        /*002c*/ 	.word	0x00000000
        /*0030*/ 	.short	0x0002
        /*0032*/ 	.short	0x0010
        /*0034*/ 	.byte	0x00, 0xf5, 0x21, 0x00


	//----- nvinfo : EIATTR_KPARAM_INFO
	.align		4
.L_111:
        /*0038*/ 	.byte	0x04, 0x17
        /*003a*/ 	.short	(.L_113 - .L_112)
.L_112:
        /*003c*/ 	.word	0x00000000
        /*0040*/ 	.short	0x0001
        /*0042*/ 	.short	0x0008
        /*0044*/ 	.byte	0x00, 0xf5, 0x21, 0x00


	//----- nvinfo : EIATTR_KPARAM_INFO
	.align		4
.L_113:
        /*0048*/ 	.byte	0x04, 0x17
        /*004a*/ 	.short	(.L_115 - .L_114)
.L_114:
        /*004c*/ 	.word	0x00000000
        /*0050*/ 	.short	0x0000
        /*0052*/ 	.short	0x0000
        /*0054*/ 	.byte	0x00, 0xf5, 0x21, 0x00


	//----- nvinfo : EIATTR_SPARSE_MMA_MASK
	.align		4
.L_115:
        /*0058*/ 	.byte	0x03, 0x50
        /*005a*/ 	.short	0x0000


	//----- nvinfo : EIATTR_MAXREG_COUNT
	.align		4
        /*005c*/ 	.byte	0x03, 0x1b
        /*005e*/ 	.short	0x00ff


	//----- nvinfo : EIATTR_MERCURY_ISA_VERSION
	.align		4
        /*0060*/ 	.byte	0x03, 0x5f
        /*0062*/ 	.short	0x0101


	//----- nvinfo : EIATTR_VRC_CTA_INIT_COUNT
	.align		4
        /*0064*/ 	.byte	0x02, 0x4a
	.zero		1
	.zero		1


	//----- nvinfo : EIATTR_EXIT_INSTR_OFFSETS
	.align		4
        /*0068*/ 	.byte	0x04, 0x1c
        /*006a*/ 	.short	(.L_117 - .L_116)


	//   ....[0]....
.L_116:
        /*006c*/ 	.word	0x00000080


	//   ....[1]....
        /*0070*/ 	.word	0x000001a0


	//----- nvinfo : EIATTR_CBANK_PARAM_SIZE
	.align		4
.L_117:
        /*0074*/ 	.byte	0x03, 0x19
        /*0076*/ 	.short	0x0020


	//----- nvinfo : EIATTR_PARAM_CBANK
	.align		4
        /*0078*/ 	.byte	0x04, 0x0a
        /*007a*/ 	.short	(.L_119 - .L_118)
	.align		4
.L_118:
        /*007c*/ 	.word	index@(.nv.constant0._Z17applyLeftBoundaryPfS_S_ii)
        /*0080*/ 	.short	0x0380
        /*0082*/ 	.short	0x0020


	//----- nvinfo : EIATTR_SW_WAR
	.align		4
.L_119:
        /*0084*/ 	.byte	0x04, 0x36
        /*0086*/ 	.short	(.L_121 - .L_120)
.L_120:
        /*0088*/ 	.word	0x00000008
.L_121:


//--------------------- .nv.info._Z15updateVariablesPfS_S_S_S_S_ii --------------------------
	.section	.nv.info._Z15updateVariablesPfS_S_S_S_S_ii,"",@"SHT_CUDA_INFO"
	.sectionflags	@""
	.align	4


	//----- nvinfo : EIATTR_CUDA_API_VERSION
	.align		4
        /*0000*/ 	.byte	0x04, 0x37
        /*0002*/ 	.short	(.L_123 - .L_122)
.L_122:
        /*0004*/ 	.word	0x00000082


	//----- nvinfo : EIATTR_KPARAM_INFO
	.align		4
.L_123:
        /*0008*/ 	.byte	0x04, 0x17
        /*000a*/ 	.short	(.L_125 - .L_124)
.L_124:
        /*000c*/ 	.word	0x00000000
        /*0010*/ 	.short	0x0007
        /*0012*/ 	.short	0x0034
        /*0014*/ 	.byte	0x00, 0xf0, 0x11, 0x00


	//----- nvinfo : EIATTR_KPARAM_INFO
	.align		4
.L_125:
        /*0018*/ 	.byte	0x04, 0x17
        /*001a*/ 	.short	(.L_127 - .L_126)
.L_126:
        /*001c*/ 	.word	0x00000000
        /*0020*/ 	.short	0x0006
        /*0022*/ 	.short	0x0030
        /*0024*/ 	.byte	0x00, 0xf0, 0x11, 0x00


	//----- nvinfo : EIATTR_KPARAM_INFO
	.align		4
.L_127:
        /*0028*/ 	.byte	0x04, 0x17
        /*002a*/ 	.short	(.L_129 - .L_128)
.L_128:
        /*002c*/ 	.word	0x00000000
        /*0030*/ 	.short	0x0005
        /*0032*/ 	.short	0x0028
        /*0034*/ 	.byte	0x00, 0xf5, 0x21, 0x00


	//----- nvinfo : EIATTR_KPARAM_INFO
	.align		4
.L_129:
        /*0038*/ 	.byte	0x04, 0x17
        /*003a*/ 	.short	(.L_131 - .L_130)
.L_130:
        /*003c*/ 	.word	0x00000000
        /*0040*/ 	.short	0x0004
        /*0042*/ 	.short	0x0020
        /*0044*/ 	.byte	0x00, 0xf5, 0x21, 0x00


	//----- nvinfo : EIATTR_KPARAM_INFO
	.align		4
.L_131:
        /*0048*/ 	.byte	0x04, 0x17
        /*004a*/ 	.short	(.L_133 - .L_132)
.L_132:
        /*004c*/ 	.word	0x00000000
        /*0050*/ 	.short	0x0003
        /*0052*/ 	.short	0x0018
        /*0054*/ 	.byte	0x00, 0xf5, 0x21, 0x00


	//----- nvinfo : EIATTR_KPARAM_INFO
	.align		4
.L_133:
        /*0058*/ 	.byte	0x04, 0x17
        /*005a*/ 	.short	(.L_135 - .L_134)
.L_134:
        /*005c*/ 	.word	0x00000000
        /*0060*/ 	.short	0x0002
        /*0062*/ 	.short	0x0010
        /*0064*/ 	.byte	0x00, 0xf5, 0x21, 0x00


	//----- nvinfo : EIATTR_KPARAM_INFO
	.align		4
.L_135:
        /*0068*/ 	.byte	0x04, 0x17
        /*006a*/ 	.short	(.L_137 - .L_136)
.L_136:
        /*006c*/ 	.word	0x00000000
        /*0070*/ 	.short	0x0001
        /*0072*/ 	.short	0x0008
        /*0074*/ 	.byte	0x00, 0xf5, 0x21, 0x00


	//----- nvinfo : EIATTR_KPARAM_INFO
	.align		4
.L_137:
        /*0078*/ 	.byte	0x04, 0x17
        /*007a*/ 	.short	(.L_139 - .L_138)
.L_138:
        /*007c*/ 	.word	0x00000000
        /*0080*/ 	.short	0x0000
        /*0082*/ 	.short	0x0000
        /*0084*/ 	.byte	0x00, 0xf5, 0x21, 0x00


	//----- nvinfo : EIATTR_SPARSE_MMA_MASK
	.align		4
.L_139:
        /*0088*/ 	.byte	0x03, 0x50
        /*008a*/ 	.short	0x0000


	//----- nvinfo : EIATTR_MAXREG_COUNT
	.align		4
        /*008c*/ 	.byte	0x03, 0x1b
        /*008e*/ 	.short	0x00ff


	//----- nvinfo : EIATTR_MERCURY_ISA_VERSION
	.align		4
        /*0090*/ 	.byte	0x03, 0x5f
        /*0092*/ 	.short	0x0101


	//----- nvinfo : EIATTR_VRC_CTA_INIT_COUNT
	.align		4
        /*0094*/ 	.byte	0x02, 0x4a
	.zero		1
	.zero		1


	//----- nvinfo : EIATTR_EXIT_INSTR_OFFSETS
	.align		4
        /*0098*/ 	.byte	0x04, 0x1c
        /*009a*/ 	.short	(.L_141 - .L_140)


	//   ....[0]....
.L_140:
        /*009c*/ 	.word	0x00000100


	//   ....[1]....
        /*00a0*/ 	.word	0x00000260


	//----- nvinfo : EIATTR_CBANK_PARAM_SIZE
	.align		4
.L_141:
        /*00a4*/ 	.byte	0x03, 0x19
        /*00a6*/ 	.short	0x0038


	//----- nvinfo : EIATTR_PARAM_CBANK
	.align		4
        /*00a8*/ 	.byte	0x04, 0x0a
        /*00aa*/ 	.short	(.L_143 - .L_142)
	.align		4
.L_142:
        /*00ac*/ 	.word	index@(.nv.constant0._Z15updateVariablesPfS_S_S_S_S_ii)
        /*00b0*/ 	.short	0x0380
        /*00b2*/ 	.short	0x0038


	//----- nvinfo : EIATTR_SW_WAR
	.align		4
.L_143:
        /*00b4*/ 	.byte	0x04, 0x36
        /*00b6*/ 	.short	(.L_145 - .L_144)
.L_144:
        /*00b8*/ 	.word	0x00000008
.L_145:


//--------------------- .nv.info._Z16computeVariablesPfS_S_S_S_S_S_S_S_S_S_S_ffii --------------------------
	.section	.nv.info._Z16computeVariablesPfS_S_S_S_S_S_S_S_S_S_S_ffii,"",@"SHT_CUDA_INFO"
	.sectionflags	@""
	.align	4


	//----- nvinfo : EIATTR_CUDA_API_VERSION
	.align		4
        /*0000*/ 	.byte	0x04, 0x37
        /*0002*/ 	.short	(.L_147 - .L_146)
.L_146:
        /*0004*/ 	.word	0x00000082


	//----- nvinfo : EIATTR_KPARAM_INFO
	.align		4
.L_147:
        /*0008*/ 	.byte	0x04, 0x17
        /*000a*/ 	.short	(.L_149 - .L_148)
.L_148:
        /*000c*/ 	.word	0x00000000
        /*0010*/ 	.short	0x000f
        /*0012*/ 	.short	0x006c
        /*0014*/ 	.byte	0x00, 0xf0, 0x11, 0x00


	//----- nvinfo : EIATTR_KPARAM_INFO
	.align		4
.L_149:
        /*0018*/ 	.byte	0x04, 0x17
        /*001a*/ 	.short	(.L_151 - .L_150)
.L_150:
        /*001c*/ 	.word	0x00000000
        /*0020*/ 	.short	0x000e
        /*0022*/ 	.short	0x0068
        /*0024*/ 	.byte	0x00, 0xf0, 0x11, 0x00


	//----- nvinfo : EIATTR_KPARAM_INFO
	.align		4
.L_151:
        /*0028*/ 	.byte	0x04, 0x17
        /*002a*/ 	.short	(.L_153 - .L_152)
.L_152:
        /*002c*/ 	.word	0x00000000
        /*0030*/ 	.short	0x000d
        /*0032*/ 	.short	0x0064
        /*0034*/ 	.byte	0x00, 0xf0, 0x11, 0x00


	//----- nvinfo : EIATTR_KPARAM_INFO
	.align		4
.L_153:
        /*0038*/ 	.byte	0x04, 0x17
        /*003a*/ 	.short	(.L_155 - .L_154)
.L_154:
        /*003c*/ 	.word	0x00000000
        /*0040*/ 	.short	0x000c
        /*0042*/ 	.short	0x0060
        /*0044*/ 	.byte	0x00, 0xf0, 0x11, 0x00


	//----- nvinfo : EIATTR_KPARAM_INFO
	.align		4
.L_155:
        /*0048*/ 	.byte	0x04, 0x17
        /*004a*/ 	.short	(.L_157 - .L_156)
.L_156:
        /*004c*/ 	.word	0x00000000
        /*0050*/ 	.short	0x000b
        /*0052*/ 	.short	0x0058
        /*0054*/ 	.byte	0x00, 0xf5, 0x21, 0x00


	//----- nvinfo : EIATTR_KPARAM_INFO
	.align		4
.L_157:
        /*0058*/ 	.byte	0x04, 0x17
        /*005a*/ 	.short	(.L_159 - .L_158)
.L_158:
        /*005c*/ 	.word	0x00000000
        /*0060*/ 	.short	0x000a
        /*0062*/ 	.short	0x0050
        /*0064*/ 	.byte	0x00, 0xf5, 0x21, 0x00


	//----- nvinfo : EIATTR_KPARAM_INFO
	.align		4
.L_159:
        /*0068*/ 	.byte	0x04, 0x17
        /*006a*/ 	.short	(.L_161 - .L_160)
.L_160:
        /*006c*/ 	.word	0x00000000
        /*0070*/ 	.short	0x0009
        /*0072*/ 	.short	0x0048
        /*0074*/ 	.byte	0x00, 0xf5, 0x21, 0x00


	//----- nvinfo : EIATTR_KPARAM_INFO
	.align		4
.L_161:
        /*0078*/ 	.byte	0x04, 0x17
        /*007a*/ 	.short	(.L_163 - .L_162)
.L_162:
        /*007c*/ 	.word	0x00000000
        /*0080*/ 	.short	0x0008
        /*0082*/ 	.short	0x0040
        /*0084*/ 	.byte	0x00, 0xf5, 0x21, 0x00


	//----- nvinfo : EIATTR_KPARAM_INFO
	.align		4
.L_163:
        /*0088*/ 	.byte	0x04, 0x17
        /*008a*/ 	.short	(.L_165 - .L_164)
.L_164:
        /*008c*/ 	.word	0x00000000
        /*0090*/ 	.short	0x0007
        /*0092*/ 	.short	0x0038
        /*0094*/ 	.byte	0x00, 0xf5, 0x21, 0x00


	//----- nvinfo : EIATTR_KPARAM_INFO
	.align		4
.L_165:
        /*0098*/ 	.byte	0x04, 0x17
        /*009a*/ 	.short	(.L_167 - .L_166)
.L_166:
        /*009c*/ 	.word	0x00000000
        /*00a0*/ 	.short	0x0006
        /*00a2*/ 	.short	0x0030
        /*00a4*/ 	.byte	0x00, 0xf5, 0x21, 0x00


	//----- nvinfo : EIATTR_KPARAM_INFO
	.align		4
.L_167:
        /*00a8*/ 	.byte	0x04, 0x17
        /*00aa*/ 	.short	(.L_169 - .L_168)
.L_168:
        /*00ac*/ 	.word	0x00000000
        /*00b0*/ 	.short	0x0005
        /*00b2*/ 	.short	0x0028
        /*00b4*/ 	.byte	0x00, 0xf5, 0x21, 0x00


	//----- nvinfo : EIATTR_KPARAM_INFO
	.align		4
.L_169:
        /*00b8*/ 	.byte	0x04, 0x17
        /*00ba*/ 	.short	(.L_171 - .L_170)
.L_170:
        /*00bc*/ 	.word	0x00000000
        /*00c0*/ 	.short	0x0004
        /*00c2*/ 	.short	0x0020
        /*00c4*/ 	.byte	0x00, 0xf5, 0x21, 0x00


	//----- nvinfo : EIATTR_KPARAM_INFO
	.align		4
.L_171:
        /*00c8*/ 	.byte	0x04, 0x17
        /*00ca*/ 	.short	(.L_173 - .L_172)
.L_172:
        /*00cc*/ 	.word	0x00000000
        /*00d0*/ 	.short	0x0003
        /*00d2*/ 	.short	0x0018
        /*00d4*/ 	.byte	0x00, 0xf5, 0x21, 0x00


	//----- nvinfo : EIATTR_KPARAM_INFO
	.align		4
.L_173:
        /*00d8*/ 	.byte	0x04, 0x17
        /*00da*/ 	.short	(.L_175 - .L_174)
.L_174:
        /*00dc*/ 	.word	0x00000000
        /*00e0*/ 	.short	0x0002
        /*00e2*/ 	.short	0x0010
        /*00e4*/ 	.byte	0x00, 0xf5, 0x21, 0x00


	//----- nvinfo : EIATTR_KPARAM_INFO
	.align		4
.L_175:
        /*00e8*/ 	.byte	0x04, 0x17
        /*00ea*/ 	.short	(.L_177 - .L_176)
.L_176:
        /*00ec*/ 	.word	0x00000000
        /*00f0*/ 	.short	0x0001
        /*00f2*/ 	.short	0x0008
        /*00f4*/ 	.byte	0x00, 0xf5, 0x21, 0x00


	//----- nvinfo : EIATTR_KPARAM_INFO
	.align		4
.L_177:
        /*00f8*/ 	.byte	0x04, 0x17
        /*00fa*/ 	.short	(.L_179 - .L_178)
.L_178:
        /*00fc*/ 	.word	0x00000000
        /*0100*/ 	.short	0x0000
        /*0102*/ 	.short	0x0000
        /*0104*/ 	.byte	0x00, 0xf5, 0x21, 0x00


	//----- nvinfo : EIATTR_SPARSE_MMA_MASK
	.align		4
.L_179:
        /*0108*/ 	.byte	0x03, 0x50
        /*010a*/ 	.short	0x0000


	//----- nvinfo : EIATTR_MAXREG_COUNT
	.align		4
        /*010c*/ 	.byte	0x03, 0x1b
        /*010e*/ 	.short	0x00ff


	//----- nvinfo : EIATTR_MERCURY_ISA_VERSION
	.align		4
        /*0110*/ 	.byte	0x03, 0x5f
        /*0112*/ 	.short	0x0101


	//----- nvinfo : EIATTR_VRC_CTA_INIT_COUNT
	.align		4
        /*0114*/ 	.byte	0x02, 0x4a
	.zero		1
	.zero		1


	//----- nvinfo : EIATTR_EXIT_INSTR_OFFSETS
	.align		4
        /*0118*/ 	.byte	0x04, 0x1c
        /*011a*/ 	.short	(.L_181 - .L_180)


	//   ....[0]....
.L_180:
        /*011c*/ 	.word	0x00000100


	//   ....[1]....
        /*0120*/ 	.word	0x00000830


	//----- nvinfo : EIATTR_CBANK_PARAM_SIZE
	.align		4
.L_181:
        /*0124*/ 	.byte	0x03, 0x19
        /*0126*/ 	.short	0x0070


	//----- nvinfo : EIATTR_PARAM_CBANK
	.align		4
        /*0128*/ 	.byte	0x04, 0x0a
        /*012a*/ 	.short	(.L_183 - .L_182)
	.align		4
.L_182:
        /*012c*/ 	.word	index@(.nv.constant0._Z16computeVariablesPfS_S_S_S_S_S_S_S_S_S_S_ffii)
        /*0130*/ 	.short	0x0380
        /*0132*/ 	.short	0x0070


	//----- nvinfo : EIATTR_SW_WAR
	.align		4
.L_183:
        /*0134*/ 	.byte	0x04, 0x36
        /*0136*/ 	.short	(.L_185 - .L_184)
.L_184:
        /*0138*/ 	.word	0x00000008
.L_185:


//--------------------- .nv.info._Z13computeFluxesPfS_S_S_S_S_S_S_S_ii --------------------------
	.section	.nv.info._Z13computeFluxesPfS_S_S_S_S_S_S_S_ii,"",@"SHT_CUDA_INFO"
	.sectionflags	@""
	.align	4


	//----- nvinfo : EIATTR_CUDA_API_VERSION
	.align		4
        /*0000*/ 	.byte	0x04, 0x37
        /*0002*/ 	.short	(.L_187 - .L_186)
.L_186:
        /*0004*/ 	.word	0x00000082


	//----- nvinfo : EIATTR_KPARAM_INFO
	.align		4
.L_187:
        /*0008*/ 	.byte	0x04, 0x17
        /*000a*/ 	.short	(.L_189 - .L_188)
.L_188:
        /*000c*/ 	.word	0x00000000
        /*0010*/ 	.short	0x000a
        /*0012*/ 	.short	0x004c
        /*0014*/ 	.byte	0x00, 0xf0, 0x11, 0x00


	//----- nvinfo : EIATTR_KPARAM_INFO
	.align		4
.L_189:
        /*0018*/ 	.byte	0x04, 0x17
        /*001a*/ 	.short	(.L_191 - .L_190)
.L_190:
        /*001c*/ 	.word	0x00000000
        /*0020*/ 	.short	0x0009
        /*0022*/ 	.short	0x0048
        /*0024*/ 	.byte	0x00, 0xf0, 0x11, 0x00


	//----- nvinfo : EIATTR_KPARAM_INFO
	.align		4
.L_191:
        /*0028*/ 	.byte	0x04, 0x17
        /*002a*/ 	.short	(.L_193 - .L_192)
.L_192:
        /*002c*/ 	.word	0x00000000
        /*0030*/ 	.short	0x0008
        /*0032*/ 	.short	0x0040
        /*0034*/ 	.byte	0x00, 0xf5, 0x21, 0x00


	//----- nvinfo : EIATTR_KPARAM_INFO
	.align		4
.L_193:
        /*0038*/ 	.byte	0x04, 0x17
        /*003a*/ 	.short	(.L_195 - .L_194)
.L_194:
        /*003c*/ 	.word	0x00000000
        /*0040*/ 	.short	0x0007
        /*0042*/ 	.short	0x0038
        /*0044*/ 	.byte	0x00, 0xf5, 0x21, 0x00


	//----- nvinfo : EIATTR_KPARAM_INFO
	.align		4
.L_195:
        /*0048*/ 	.byte	0x04, 0x17
        /*004a*/ 	.short	(.L_197 - .L_196)
.L_196:
        /*004c*/ 	.word	0x00000000
        /*0050*/ 	.short	0x0006
        /*0052*/ 	.short	0x0030
        /*0054*/ 	.byte	0x00, 0xf5, 0x21, 0x00


	//----- nvinfo : EIATTR_KPARAM_INFO
	.align		4
.L_197:
        /*0058*/ 	.byte	0x04, 0x17
        /*005a*/ 	.short	(.L_199 - .L_198)
.L_198:
        /*005c*/ 	.word	0x00000000
        /*0060*/ 	.short	0x0005
        /*0062*/ 	.short	0x0028
        /*0064*/ 	.byte	0x00, 0xf5, 0x21, 0x00


	//----- nvinfo : EIATTR_KPARAM_INFO
	.align		4
.L_199:
        /*0068*/ 	.byte	0x04, 0x17
        /*006a*/ 	.short	(.L_201 - .L_200)
.L_200:
        /*006c*/ 	.word	0x00000000
        /*0070*/ 	.short	0x0004
        /*0072*/ 	.short	0x0020
        /*0074*/ 	.byte	0x00, 0xf5, 0x21, 0x00


	//----- nvinfo : EIATTR_KPARAM_INFO
	.align		4
.L_201:
        /*0078*/ 	.byte	0x04, 0x17
        /*007a*/ 	.short	(.L_203 - .L_202)
.L_202:
        /*007c*/ 	.word	0x00000000
        /*0080*/ 	.short	0x0003
        /*0082*/ 	.short	0x0018
        /*0084*/ 	.byte	0x00, 0xf5, 0x21, 0x00


	//----- nvinfo : EIATTR_KPARAM_INFO
	.align		4
.L_203:
        /*0088*/ 	.byte	0x04, 0x17
        /*008a*/ 	.short	(.L_205 - .L_204)
.L_204:
        /*008c*/ 	.word	0x00000000
        /*0090*/ 	.short	0x0002
        /*0092*/ 	.short	0x0010
        /*0094*/ 	.byte	0x00, 0xf5, 0x21, 0x00


	//----- nvinfo : EIATTR_KPARAM_INFO
	.align		4
.L_205:
        /*0098*/ 	.byte	0x04, 0x17
        /*009a*/ 	.short	(.L_207 - .L_206)
.L_206:
        /*009c*/ 	.word	0x00000000
        /*00a0*/ 	.short	0x0001
        /*00a2*/ 	.short	0x0008
        /*00a4*/ 	.byte	0x00, 0xf5, 0x21, 0x00


	//----- nvinfo : EIATTR_KPARAM_INFO
	.align		4
.L_207:
        /*00a8*/ 	.byte	0x04, 0x17
        /*00aa*/ 	.short	(.L_209 - .L_208)
.L_208:
        /*00ac*/ 	.word	0x00000000
        /*00b0*/ 	.short	0x0000
        /*00b2*/ 	.short	0x0000
        /*00b4*/ 	.byte	0x00, 0xf5, 0x21, 0x00


	//----- nvinfo : EIATTR_SPARSE_MMA_MASK
	.align		4
.L_209:
        /*00b8*/ 	.byte	0x03, 0x50
        /*00ba*/ 	.short	0x0000


	//----- nvinfo : EIATTR_MAXREG_COUNT
	.align		4
        /*00bc*/ 	.byte	0x03, 0x1b
        /*00be*/ 	.short	0x00ff


	//----- nvinfo : EIATTR_MERCURY_ISA_VERSION
	.align		4
        /*00c0*/ 	.byte	0x03, 0x5f
        /*00c2*/ 	.short	0x0101


	//----- nvinfo : EIATTR_VRC_CTA_INIT_COUNT
	.align		4
        /*00c4*/ 	.byte	0x02, 0x4a
	.zero		1
	.zero		1


	//----- nvinfo : EIATTR_EXIT_INSTR_OFFSETS
	.align		4
        /*00c8*/ 	.byte	0x04, 0x1c
        /*00ca*/ 	.short	(.L_211 - .L_210)


	//   ....[0]....
.L_210:
        /*00cc*/ 	.word	0x000000f0


	//   ....[1]....
        /*00d0*/ 	.word	0x000006e0


	//----- nvinfo : EIATTR_CRS_STACK_SIZE
	.align		4
.L_211:
        /*00d4*/ 	.byte	0x04, 0x1e
        /*00d6*/ 	.short	(.L_213 - .L_212)
.L_212:
        /*00d8*/ 	.word	0x00000000


	//----- nvinfo : EIATTR_CBANK_PARAM_SIZE
	.align		4
.L_213:
        /*00dc*/ 	.byte	0x03, 0x19
        /*00de*/ 	.short	0x0050


	//----- nvinfo : EIATTR_PARAM_CBANK
	.align		4
        /*00e0*/ 	.byte	0x04, 0x0a
        /*00e2*/ 	.short	(.L_215 - .L_214)
	.align		4
.L_214:
        /*00e4*/ 	.word	index@(.nv.constant0._Z13computeFluxesPfS_S_S_S_S_S_S_S_ii)
        /*00e8*/ 	.short	0x0380
        /*00ea*/ 	.short	0x0050


	//----- nvinfo : EIATTR_SW_WAR
	.align		4
.L_215:
        /*00ec*/ 	.byte	0x04, 0x36
        /*00ee*/ 	.short	(.L_217 - .L_216)
.L_216:
        /*00f0*/ 	.word	0x00000008
.L_217:


//--------------------- .nv.info._Z18initializeInteriorPfS_S_S_S_iifff --------------------------
	.section	.nv.info._Z18initializeInteriorPfS_S_S_S_iifff,"",@"SHT_CUDA_INFO"
	.sectionflags	@""
	.align	4


	//----- nvinfo : EIATTR_CUDA_API_VERSION
	.align		4
        /*0000*/ 	.byte	0x04, 0x37
        /*0002*/ 	.short	(.L_219 - .L_218)
.L_218:
        /*0004*/ 	.word	0x00000082


	//----- nvinfo : EIATTR_KPARAM_INFO
	.align		4
.L_219:
        /*0008*/ 	.byte	0x04, 0x17
        /*000a*/ 	.short	(.L_221 - .L_220)
.L_220:
        /*000c*/ 	.word	0x00000000
        /*0010*/ 	.short	0x0009
        /*0012*/ 	.short	0x0038
        /*0014*/ 	.byte	0x00, 0xf0, 0x11, 0x00


	//----- nvinfo : EIATTR_KPARAM_INFO
	.align		4
.L_221:
        /*0018*/ 	.byte	0x04, 0x17
        /*001a*/ 	.short	(.L_223 - .L_222)
.L_222:
        /*001c*/ 	.word	0x00000000
        /*0020*/ 	.short	0x0008
        /*0022*/ 	.short	0x0034
        /*0024*/ 	.byte	0x00, 0xf0, 0x11, 0x00


	//----- nvinfo : EIATTR_KPARAM_INFO
	.align		4
.L_223:
        /*0028*/ 	.byte	0x04, 0x17
        /*002a*/ 	.short	(.L_225 - .L_224)
.L_224:
        /*002c*/ 	.word	0x00000000
        /*0030*/ 	.short	0x0007
        /*0032*/ 	.short	0x0030
        /*0034*/ 	.byte	0x00, 0xf0, 0x11, 0x00


	//----- nvinfo : EIATTR_KPARAM_INFO
	.align		4
.L_225:
        /*0038*/ 	.byte	0x04, 0x17
        /*003a*/ 	.short	(.L_227 - .L_226)
.L_226:
        /*003c*/ 	.word	0x00000000
        /*0040*/ 	.short	0x0006
        /*0042*/ 	.short	0x002c
        /*0044*/ 	.byte	0x00, 0xf0, 0x11, 0x00


	//----- nvinfo : EIATTR_KPARAM_INFO
	.align		4
.L_227:
        /*0048*/ 	.byte	0x04, 0x17
        /*004a*/ 	.short	(.L_229 - .L_228)
.L_228:
        /*004c*/ 	.word	0x00000000
        /*0050*/ 	.short	0x0005
        /*0052*/ 	.short	0x0028
        /*0054*/ 	.byte	0x00, 0xf0, 0x11, 0x00


	//----- nvinfo : EIATTR_KPARAM_INFO
	.align		4
.L_229:
        /*0058*/ 	.byte	0x04, 0x17
        /*005a*/ 	.short	(.L_231 - .L_230)
.L_230:
        /*005c*/ 	.word	0x00000000
        /*0060*/ 	.short	0x0004
        /*0062*/ 	.short	0x0020
        /*0064*/ 	.byte	0x00, 0xf5, 0x21, 0x00


	//----- nvinfo : EIATTR_KPARAM_INFO
	.align		4
.L_231:
        /*0068*/ 	.byte	0x04, 0x17
        /*006a*/ 	.short	(.L_233 - .L_232)
.L_232:
        /*006c*/ 	.word	0x00000000
        /*0070*/ 	.short	0x0003
        /*0072*/ 	.short	0x0018
        /*0074*/ 	.byte	0x00, 0xf5, 0x21, 0x00


	//----- nvinfo : EIATTR_KPARAM_INFO
	.align		4
.L_233:
        /*0078*/ 	.byte	0x04, 0x17
        /*007a*/ 	.short	(.L_235 - .L_234)
.L_234:
        /*007c*/ 	.word	0x00000000
        /*0080*/ 	.short	0x0002
        /*0082*/ 	.short	0x0010
        /*0084*/ 	.byte	0x00, 0xf5, 0x21, 0x00


	//----- nvinfo : EIATTR_KPARAM_INFO
	.align		4
.L_235:
        /*0088*/ 	.byte	0x04, 0x17
        /*008a*/ 	.short	(.L_237 - .L_236)
.L_236:
        /*008c*/ 	.word	0x00000000
        /*0090*/ 	.short	0x0001
        /*0092*/ 	.short	0x0008
        /*0094*/ 	.byte	0x00, 0xf5, 0x21, 0x00


	//----- nvinfo : EIATTR_KPARAM_INFO
	.align		4
.L_237:
        /*0098*/ 	.byte	0x04, 0x17
        /*009a*/ 	.short	(.L_239 - .L_238)
.L_238:
        /*009c*/ 	.word	0x00000000
        /*00a0*/ 	.short	0x0000
        /*00a2*/ 	.short	0x0000
        /*00a4*/ 	.byte	0x00, 0xf5, 0x21, 0x00


	//----- nvinfo : EIATTR_SPARSE_MMA_MASK
	.align		4
.L_239:
        /*00a8*/ 	.byte	0x03, 0x50
        /*00aa*/ 	.short	0x0000


	//----- nvinfo : EIATTR_MAXREG_COUNT
	.align		4
        /*00ac*/ 	.byte	0x03, 0x1b
        /*00ae*/ 	.short	0x00ff


	//----- nvinfo : EIATTR_MERCURY_ISA_VERSION
	.align		4
        /*00b0*/ 	.byte	0x03, 0x5f
        /*00b2*/ 	.short	0x0101


	//----- nvinfo : EIATTR_VRC_CTA_INIT_COUNT
	.align		4
        /*00b4*/ 	.byte	0x02, 0x4a
	.zero		1
	.zero		1


	//----- nvinfo : EIATTR_EXIT_INSTR_OFFSETS
	.align		4
        /*00b8*/ 	.byte	0x04, 0x1c
        /*00ba*/ 	.short	(.L_241 - .L_240)


	//   ....[0]....
.L_240:
        /*00bc*/ 	.word	0x00000100


	//   ....[1]....
        /*00c0*/ 	.word	0x00000370


	//----- nvinfo : EIATTR_CBANK_PARAM_SIZE
	.align		4
.L_241:
        /*00c4*/ 	.byte	0x03, 0x19
        /*00c6*/ 	.short	0x003c


	//----- nvinfo : EIATTR_PARAM_CBANK
	.align		4
        /*00c8*/ 	.byte	0x04, 0x0a
        /*00ca*/ 	.short	(.L_243 - .L_242)
	.align		4
.L_242:
        /*00cc*/ 	.word	index@(.nv.constant0._Z18initializeInteriorPfS_S_S_S_iifff)
        /*00d0*/ 	.short	0x0380
        /*00d2*/ 	.short	0x003c


	//----- nvinfo : EIATTR_SW_WAR
	.align		4
.L_243:
        /*00d4*/ 	.byte	0x04, 0x36
        /*00d6*/ 	.short	(.L_245 - .L_244)
.L_244:
        /*00d8*/ 	.word	0x00000008
.L_245:


//--------------------- .nv.callgraph             --------------------------
	.section	.nv.callgraph,"",@"SHT_CUDA_CALLGRAPH"
	.align	4
	.sectionentsize	8
	.align		4
        /*0000*/ 	.word	0x00000000
	.align		4
        /*0004*/ 	.word	0xffffffff
	.align		4
        /*0008*/ 	.word	0x00000000
	.align		4
        /*000c*/ 	.word	0xfffffffe
	.align		4
        /*0010*/ 	.word	0x00000000
	.align		4
        /*0014*/ 	.word	0xfffffffd
	.align		4
        /*0018*/ 	.word	0x00000000
	.align		4
        /*001c*/ 	.word	0xfffffffc


//--------------------- .text._Z16applyTopBoundaryPfS_S_ii --------------------------
	.section	.text._Z16applyTopBoundaryPfS_S_ii,"ax",@progbits
	.align	128
        .global         _Z16applyTopBoundaryPfS_S_ii
        .type           _Z16applyTopBoundaryPfS_S_ii,@function
        .size           _Z16applyTopBoundaryPfS_S_ii,(.L_x_28 - _Z16applyTopBoundaryPfS_S_ii)
        .other          _Z16applyTopBoundaryPfS_S_ii,@"STO_CUDA_ENTRY STV_DEFAULT"
_Z16applyTopBoundaryPfS_S_ii:
.text._Z16applyTopBoundaryPfS_S_ii:
[----:B------:R-:W-:Y:S01]  /*0000*/  LDC R1, c[0x0][0x37c] ;  /* 0x0000df00ff017b82 */ /* 0x000fe20000000800 */
[----:B------:R-:W0:Y:S07]  /*0010*/  S2R R0, SR_TID.X ;  /* 0x0000000000007919 */ /* 0x000e2e0000002100 */
[----:B------:R-:W0:Y:S08]  /*0020*/  S2UR UR4, SR_CTAID.X ;  /* 0x00000000000479c3 */ /* 0x000e300000002500 */
[----:B------:R-:W0:Y:S08]  /*0030*/  LDC R3, c[0x0][0x360] ;  /* 0x0000d800ff037b82 */ /* 0x000e300000000800 */
[----:B------:R-:W1:Y:S01]  /*0040*/  LDC R13, c[0x0][0x398] ;  /* 0x0000e600ff0d7b82 */ /* 0x000e620000000800 */
[----:B0-----:R-:W-:-:S05]  /*0050*/  IMAD R0, R3, UR4, R0 ;  /* 0x0000000403007c24 */ /* 0x001fca000f8e0200 */
[----:B-1----:R-:W-:-:S04]  /*0060*/  ISETP.GT.AND P0, PT, R0, R13, PT ;  /* 0x0000000d0000720c */ /* 0x002fc80003f04270 */
[----:B------:R-:W-:-:S13]  /*0070*/  ISETP.LT.OR P0, PT, R0, 0x1, P0 ;  /* 0x000000010000780c */ /* 0x000fda0000701670 */
[----:B------:R-:W-:Y:S05]  /*0080*/  @P0 EXIT ;  /* 0x000000000000094d */ /* 0x000fea0003800000 */
[----:B------:R-:W0:Y:S01]  /*0090*/  LDC.64 R2, c[0x0][0x380] ;  /* 0x0000e000ff027b82 */ /* 0x000e220000000a00 */
[----:B------:R-:W1:Y:S01]  /*00a0*/  LDCU UR6, c[0x0][0x39c] ;  /* 0x00007380ff0677ac */ /* 0x000e620008000800 */
[----:B------:R-:W-:Y:S01]  /*00b0*/  IADD3 R13, PT, PT, R13, 0x2, RZ ;  /* 0x000000020d0d7810 */ /* 0x000fe20007ffe0ff */
[----:B------:R-:W2:Y:S05]  /*00c0*/  LDCU.64 UR4, c[0x0][0x358] ;  /* 0x00006b00ff0477ac */ /* 0x000eaa0008000a00 */
[----:B------:R-:W3:Y:S08]  /*00d0*/  LDC.64 R6, c[0x0][0x388] ;  /* 0x0000e200ff067b82 */ /* 0x000ef00000000a00 */
[----:B------:R-:W4:Y:S01]  /*00e0*/  LDC.64 R10, c[0x0][0x390] ;  /* 0x0000e400ff0a7b82 */ /* 0x000f220000000a00 */
[----:B-1----:R-:W-:-:S04]  /*00f0*/  IMAD R15, R13, UR6, R0 ;  /* 0x000000060d0f7c24 */ /* 0x002fc8000f8e0200 */
[----:B0-----:R-:W-:-:S05]  /*0100*/  IMAD.WIDE R2, R15, 0x4, R2 ;  /* 0x000000040f027825 */ /* 0x001fca00078e0202 */
[----:B--2---:R-:W2:Y:S01]  /*0110*/  LDG.E R17, desc[UR4][R2.64] ;  /* 0x0000000402117981 */ /* 0x004ea2000c1e1900 */
[----:B------:R-:W-:-:S04]  /*0120*/  IMAD.WIDE R4, R13, 0x4, R2 ;  /* 0x000000040d047825 */ /* 0x000fc800078e0202 */
[----:B---3--:R-:W-:Y:S01]  /*0130*/  IMAD.WIDE R6, R15, 0x4, R6 ;  /* 0x000000040f067825 */ /* 0x008fe200078e0206 */
[----:B--2---:R-:W-:Y:S04]  /*0140*/  STG.E desc[UR4][R4.64], R17 ;  /* 0x0000001104007986 */ /* 0x004fe8000c101904 */
[----:B------:R-:W2:Y:S01]  /*0150*/  LDG.E R19, desc[UR4][R6.64] ;  /* 0x0000000406137981 */ /* 0x000ea2000c1e1900 */
[----:B------:R-:W-:-:S04]  /*0160*/  IMAD.WIDE R8, R13, 0x4, R6 ;  /* 0x000000040d087825 */ /* 0x000fc800078e0206 */
[----:B----4-:R-:W-:Y:S01]  /*0170*/  IMAD.WIDE R10, R15, 0x4, R10 ;  /* 0x000000040f0a7825 */ /* 0x010fe200078e020a */
[----:B--2---:R-:W-:Y:S04]  /*0180*/  STG.E desc[UR4][R8.64], R19 ;  /* 0x0000001308007986 */ /* 0x004fe8000c101904 */
[----:B------:R-:W2:Y:S01]  /*0190*/  LDG.E R0, desc[UR4][R10.64] ;  /* 0x000000040a007981 */ /* 0x000ea2000c1e1900 */
[----:B------:R-:W-:-:S04]  /*01a0*/  IMAD.WIDE R2, R13, 0x4, R10 ;  /* 0x000000040d027825 */ /* 0x000fc800078e020a */
[----:B--2---:R-:W-:-:S05]  /*01b0*/  FADD R13, -R0, -RZ ;  /* 0x800000ff000d7221 */ /* 0x004fca0000000100 */
[----:B------:R-:W-:Y:S01]  /*01c0*/  STG.E desc[UR4][R2.64], R13 ;  /* 0x0000000d02007986 */ /* 0x000fe2000c101904 */
[----:B------:R-:W-:Y:S05]  /*01d0*/  EXIT ;  /* 0x000000000000794d */ /* 0x000fea0003800000 */
.L_x_0:
[----:B------:R-:W-:-:S00]  /*01e0*/  BRA `(.L_x_0) ;  /* 0xfffffffc00fc7947 */ /* 0x000fc0000383ffff */
[----:B------:R-:W-:-:S00]  /*01f0*/  NOP ;  /* 0x0000000000007918 */ /* 0x000fc00000000000 */
        /* <DEDUP_REMOVED lines=8> */
.L_x_28:


//--------------------- .text._Z19applyBottomBoundaryPfS_S_ii --------------------------
	.section	.text._Z19applyBottomBoundaryPfS_S_ii,"ax",@progbits
	.align	128
        .global         _Z19applyBottomBoundaryPfS_S_ii
        .type           _Z19applyBottomBoundaryPfS_S_ii,@function
        .size           _Z19applyBottomBoundaryPfS_S_ii,(.L_x_29 - _Z19applyBottomBoundaryPfS_S_ii)
        .other          _Z19applyBottomBoundaryPfS_S_ii,@"STO_CUDA_ENTRY STV_DEFAULT"
_Z19applyBottomBoundaryPfS_S_ii:
.text._Z19applyBottomBoundaryPfS_S_ii:
[----:B------:R-:W-:Y:S01]  /*0000*/  LDC R1, c[0x0][0x37c] ;  /* 0x0000df00ff017b82 */ /* 0x000fe20000000800 */
[----:B------:R-:W0:Y:S07]  /*0010*/  S2R R15, SR_TID.X ;  /* 0x00000000000f7919 */ /* 0x000e2e0000002100 */
[----:B------:R-:W0:Y:S01]  /*0020*/  S2UR UR4, SR_CTAID.X ;  /* 0x00000000000479c3 */ /* 0x000e220000002500 */
[----:B------:R-:W1:Y:S07]  /*0030*/  LDCU UR6, c[0x0][0x398] ;  /* 0x00007300ff0677ac */ /* 0x000e6e0008000800 */
[----:B------:R-:W0:Y:S02]  /*0040*/  LDC R0, c[0x0][0x360] ;  /* 0x0000d800ff007b82 */ /* 0x000e240000000800 */
[----:B0-----:R-:W-:-:S05]  /*0050*/  IMAD R15, R0, UR4, R15 ;  /* 0x00000004000f7c24 */ /* 0x001fca000f8e020f */
[----:B-1----:R-:W-:-:S04]  /*0060*/  ISETP.GT.AND P0, PT, R15, UR6, PT ;  /* 0x000000060f007c0c */ /* 0x002fc8000bf04270 */
[----:B------:R-:W-:-:S13]  /*0070*/  ISETP.LT.OR P0, PT, R15, 0x1, P0 ;  /* 0x000000010f00780c */ /* 0x000fda0000701670 */
[----:B------:R-:W-:Y:S05]  /*0080*/  @P0 EXIT ;  /* 0x000000000000094d */ /* 0x000fea0003800000 */
[----:B------:R-:W0:Y:S01]  /*0090*/  LDC.64 R4, c[0x0][0x380] ;  /* 0x0000e000ff047b82 */ /* 0x000e220000000a00 */
[----:B------:R-:W1:Y:S01]  /*00a0*/  LDCU.64 UR4, c[0x0][0x358] ;  /* 0x00006b00ff0477ac */ /* 0x000e620008000a00 */
[----:B------:R-:W-:-:S06]  /*00b0*/  IADD3.X R11, PT, PT, R15, UR6, RZ, PT, PT ;  /* 0x000000060f0b7c10 */ /* 0x000fcc000bfee4ff */
[----:B------:R-:W2:Y:S08]  /*00c0*/  LDC.64 R8, c[0x0][0x388] ;  /* 0x0000e200ff087b82 */ /* 0x000eb00000000a00 */
[----:B------:R-:W3:Y:S01]  /*00d0*/  LDC.64 R12, c[0x0][0x390] ;  /* 0x0000e400ff0c7b82 */ /* 0x000ee20000000a00 */
[----:B0-----:R-:W-:-:S05]  /*00e0*/  IMAD.WIDE R2, R11, 0x4, R4 ;  /* 0x000000040b027825 */ /* 0x001fca00078e0204 */
[----:B-1----:R-:W4:Y:S01]  /*00f0*/  LDG.E R17, desc[UR4][R2.64] ;  /* 0x0000000402117981 */ /* 0x002f22000c1e1900 */
[----:B------:R-:W-:-:S04]  /*0100*/  IMAD.WIDE.U32 R4, R15, 0x4, R4 ;  /* 0x000000040f047825 */ /* 0x000fc800078e0004 */
[--C-:B--2---:R-:W-:Y:S01]  /*0110*/  IMAD.WIDE R6, R11, 0x4, R8.reuse ;  /* 0x000000040b067825 */ /* 0x104fe200078e0208 */
[----:B----4-:R-:W-:Y:S05]  /*0120*/  STG.E desc[UR4][R4.64], R17 ;  /* 0x0000001104007986 */ /* 0x010fea000c101904 */
[----:B------:R-:W2:Y:S01]  /*0130*/  LDG.E R7, desc[UR4][R6.64] ;  /* 0x0000000406077981 */ /* 0x000ea2000c1e1900 */
[----:B------:R-:W-:-:S04]  /*0140*/  IMAD.WIDE.U32 R8, R15, 0x4, R8 ;  /* 0x000000040f087825 */ /* 0x000fc800078e0008 */
[--C-:B---3--:R-:W-:Y:S01]  /*0150*/  IMAD.WIDE R10, R11, 0x4, R12.reuse ;  /* 0x000000040b0a7825 */ /* 0x108fe200078e020c */
[----:B--2---:R-:W-:Y:S05]  /*0160*/  STG.E desc[UR4][R8.64], R7 ;  /* 0x0000000708007986 */ /* 0x004fea000c101904 */
[----:B------:R-:W2:Y:S01]  /*0170*/  LDG.E R10, desc[UR4][R10.64] ;  /* 0x000000040a0a7981 */ /* 0x000ea2000c1e1900 */
[----:B------:R-:W-:-:S04]  /*0180*/  IMAD.WIDE.U32 R2, R15, 0x4, R12 ;  /* 0x000000040f027825 */ /* 0x000fc800078e000c */
[----:B--2---:R-:W-:-:S05]  /*0190*/  FADD R13, -R10, -RZ ;  /* 0x800000ff0a0d7221 */ /* 0x004fca0000000100 */
[----:B------:R-:W-:Y:S01]  /*01a0*/  STG.E desc[UR4][R2.64], R13 ;  /* 0x0000000d02007986 */ /* 0x000fe2000c101904 */
[----:B------:R-:W-:Y:S05]  /*01b0*/  EXIT ;  /* 0x000000000000794d */ /* 0x000fea0003800000 */
.L_x_1:
        /* <DEDUP_REMOVED lines=12> */
.L_x_29:


//--------------------- .text._Z18applyRightBoundaryPfS_S_ii --------------------------
	.section	.text._Z18applyRightBoundaryPfS_S_ii,"ax",@progbits
	.align	128
        .global         _Z18applyRightBoundaryPfS_S_ii
        .type           _Z18applyRightBoundaryPfS_S_ii,@function
        .size           _Z18applyRightBoundaryPfS_S_ii,(.L_x_30 - _Z18applyRightBoundaryPfS_S_ii)
        .other          _Z18applyRightBoundaryPfS_S_ii,@"STO_CUDA_ENTRY STV_DEFAULT"
_Z18applyRightBoundaryPfS_S_ii:
.text._Z18applyRightBoundaryPfS_S_ii:
        /* <DEDUP_REMOVED lines=9> */
[----:B------:R-:W0:Y:S01]  /*0090*/  LDC R9, c[0x0][0x398] ;  /* 0x0000e600ff097b82 */ /* 0x000e220000000800 */
[----:B------:R-:W1:Y:S07]  /*00a0*/  LDCU.64 UR4, c[0x0][0x358] ;  /* 0x00006b00ff0477ac */ /* 0x000e6e0008000a00 */
[----:B------:R-:W2:Y:S08]  /*00b0*/  LDC.64 R2, c[0x0][0x380] ;  /* 0x0000e000ff027b82 */ /* 0x000eb00000000a00 */
[----:B------:R-:W3:Y:S01]  /*00c0*/  LDC.64 R6, c[0x0][0x390] ;  /* 0x0000e400ff067b82 */ /* 0x000ee20000000a00 */
[----:B0-----:R-:W-:-:S05]  /*00d0*/  IADD3 R5, PT, PT, R9, 0x2, RZ ;  /* 0x0000000209057810 */ /* 0x001fca0007ffe0ff */
[----:B------:R-:W-:Y:S02]  /*00e0*/  IMAD R9, R0, R5, R9 ;  /* 0x0000000500097224 */ /* 0x000fe400078e0209 */
[----:B------:R-:W0:Y:S02]  /*00f0*/  LDC.64 R4, c[0x0][0x388] ;  /* 0x0000e200ff047b82 */ /* 0x000e240000000a00 */
[----:B--2---:R-:W-:-:S05]  /*0100*/  IMAD.WIDE R2, R9, 0x4, R2 ;  /* 0x0000000409027825 */ /* 0x004fca00078e0202 */
[----:B-1----:R-:W2:Y:S01]  /*0110*/  LDG.E R11, desc[UR4][R2.64] ;  /* 0x00000004020b7981 */ /* 0x002ea2000c1e1900 */
[----:B0-----:R-:W-:-:S03]  /*0120*/  IMAD.WIDE R4, R9, 0x4, R4 ;  /* 0x0000000409047825 */ /* 0x001fc600078e0204 */
[----:B--2---:R-:W-:Y:S04]  /*0130*/  STG.E desc[UR4][R2.64+0x4], R11 ;  /* 0x0000040b02007986 */ /* 0x004fe8000c101904 */
[----:B------:R-:W2:Y:S01]  /*0140*/  LDG.E R0, desc[UR4][R4.64] ;  /* 0x0000000404007981 */ /* 0x000ea2000c1e1900 */
[----:B---3--:R-:W-:-:S04]  /*0150*/  IMAD.WIDE R6, R9, 0x4, R6 ;  /* 0x0000000409067825 */ /* 0x008fc800078e0206 */
[----:B--2---:R-:W-:-:S05]  /*0160*/  FADD R13, -R0, -RZ ;  /* 0x800000ff000d7221 */ /* 0x004fca0000000100 */
[----:B------:R-:W-:Y:S04]  /*0170*/  STG.E desc[UR4][R4.64+0x4], R13 ;  /* 0x0000040d04007986 */ /* 0x000fe8000c101904 */
[----:B------:R-:W2:Y:S04]  /*0180*/  LDG.E R9, desc[UR4][R6.64] ;  /* 0x0000000406097981 */ /* 0x000ea8000c1e1900 */
[----:B--2---:R-:W-:Y:S01]  /*0190*/  STG.E desc[UR4][R6.64+0x4], R9 ;  /* 0x0000040906007986 */ /* 0x004fe2000c101904 */
[----:B------:R-:W-:Y:S05]  /*01a0*/  EXIT ;  /* 0x000000000000794d */ /* 0x000fea0003800000 */
.L_x_2:
        /* <DEDUP_REMOVED lines=13> */
.L_x_30:


//--------------------- .text._Z17applyLeftBoundaryPfS_S_ii --------------------------
	.section	.text._Z17applyLeftBoundaryPfS_S_ii,"ax",@progbits
	.align	128
        .global         _Z17applyLeftBoundaryPfS_S_ii
        .type           _Z17applyLeftBoundaryPfS_S_ii,@function
        .size           _Z17applyLeftBoundaryPfS_S_ii,(.L_x_31 - _Z17applyLeftBoundaryPfS_S_ii)
        .other          _Z17applyLeftBoundaryPfS_S_ii,@"STO_CUDA_ENTRY STV_DEFAULT"
_Z17applyLeftBoundaryPfS_S_ii:
.text._Z17applyLeftBoundaryPfS_S_ii:
        /* <DEDUP_REMOVED lines=9> */
[----:B------:R-:W0:Y:S01]  /*0090*/  LDCU UR4, c[0x0][0x398] ;  /* 0x00007300ff0477ac */ /* 0x000e220008000800 */
[----:B------:R-:W1:Y:S01]  /*00a0*/  LDC.64 R2, c[0x0][0x380] ;  /* 0x0000e000ff027b82 */ /* 0x000e620000000a00 */
[----:B------:R-:W2:Y:S07]  /*00b0*/  LDCU.64 UR6, c[0x0][0x358] ;  /* 0x00006b00ff0677ac */ /* 0x000eae0008000a00 */
[----:B------:R-:W3:Y:S08]  /*00c0*/  LDC.64 R4, c[0x0][0x388] ;  /* 0x0000e200ff047b82 */ /* 0x000ef00000000a00 */
[----:B------:R-:W4:Y:S01]  /*00d0*/  LDC.64 R6, c[0x0][0x390] ;  /* 0x0000e400ff067b82 */ /* 0x000f220000000a00 */
[----:B0-----:R-:W-:-:S06]  /*00e0*/  UIADD3 UR4, UPT, UPT, UR4, 0x2, URZ ;  /* 0x0000000204047890 */ /* 0x001fcc000fffe0ff */
[----:B------:R-:W-:-:S04]  /*00f0*/  IMAD R9, R0, UR4, RZ ;  /* 0x0000000400097c24 */ /* 0x000fc8000f8e02ff */
[----:B-1----:R-:W-:-:S05]  /*0100*/  IMAD.WIDE R2, R9, 0x4, R2 ;  /* 0x0000000409027825 */ /* 0x002fca00078e0202 */
[----:B--2---:R-:W2:Y:S01]  /*0110*/  LDG.E R11, desc[UR6][R2.64+0x4] ;  /* 0x00000406020b7981 */ /* 0x004ea2000c1e1900 */
[----:B---3--:R-:W-:-:S03]  /*0120*/  IMAD.WIDE R4, R9, 0x4, R4 ;  /* 0x0000000409047825 */ /* 0x008fc600078e0204 */
[----:B--2---:R-:W-:Y:S04]  /*0130*/  STG.E desc[UR6][R2.64], R11 ;  /* 0x0000000b02007986 */ /* 0x004fe8000c101906 */
[----:B------:R-:W2:Y:S01]  /*0140*/  LDG.E R0, desc[UR6][R4.64+0x4] ;  /* 0x0000040604007981 */ /* 0x000ea2000c1e1900 */
[----:B----4-:R-:W-:-:S04]  /*0150*/  IMAD.WIDE R6, R9, 0x4, R6 ;  /* 0x0000000409067825 */ /* 0x010fc800078e0206 */
[----:B--2---:R-:W-:-:S05]  /*0160*/  FADD R13, -R0, -RZ ;  /* 0x800000ff000d7221 */ /* 0x004fca0000000100 */
[----:B------:R-:W-:Y:S04]  /*0170*/  STG.E desc[UR6][R4.64], R13 ;  /* 0x0000000d04007986 */ /* 0x000fe8000c101906 */
[----:B------:R-:W2:Y:S04]  /*0180*/  LDG.E R9, desc[UR6][R6.64+0x4] ;  /* 0x0000040606097981 */ /* 0x000ea8000c1e1900 */
[----:B--2---:R-:W-:Y:S01]  /*0190*/  STG.E desc[UR6][R6.64], R9 ;  /* 0x0000000906007986 */ /* 0x004fe2000c101906 */
[----:B------:R-:W-:Y:S05]  /*01a0*/  EXIT ;  /* 0x000000000000794d */ /* 0x000fea0003800000 */
.L_x_3:
        /* <DEDUP_REMOVED lines=13> */
.L_x_31:


//--------------------- .text._Z15updateVariablesPfS_S_S_S_S_ii --------------------------
	.section	.text._Z15updateVariablesPfS_S_S_S_S_ii,"ax",@progbits
	.align	128
        .global         _Z15updateVariablesPfS_S_S_S_S_ii
        .type           _Z15updateVariablesPfS_S_S_S_S_ii,@function
        .size           _Z15updateVariablesPfS_S_S_S_S_ii,(.L_x_32 - _Z15updateVariablesPfS_S_S_S_S_ii)
        .other          _Z15updateVariablesPfS_S_S_S_S_ii,@"STO_CUDA_ENTRY STV_DEFAULT"
_Z15updateVariablesPfS_S_S_S_S_ii:
.text._Z15updateVariablesPfS_S_S_S_S_ii:
[----:B------:R-:W-:Y:S01]  /*0000*/  LDC R1, c[0x0][0x37c] ;  /* 0x0000df00ff017b82 */ /* 0x000fe20000000800 */
[----:B------:R-:W0:Y:S07]  /*0010*/  S2R R5, SR_TID.X ;  /* 0x0000000000057919 */ /* 0x000e2e0000002100 */
[----:B------:R-:W1:Y:S01]  /*0020*/  LDC R3, c[0x0][0x364] ;  /* 0x0000d900ff037b82 */ /* 0x000e620000000800 */
[----:B------:R-:W2:Y:S01]  /*0030*/  LDCU.64 UR8, c[0x0][0x3b0] ;  /* 0x00007600ff0877ac */ /* 0x000ea20008000a00 */
[----:B------:R-:W1:Y:S06]  /*0040*/  S2R R0, SR_TID.Y ;  /* 0x0000000000007919 */ /* 0x000e6c0000002200 */
[----:B------:R-:W0:Y:S08]  /*0050*/  S2UR UR5, SR_CTAID.X ;  /* 0x00000000000579c3 */ /* 0x000e300000002500 */
[----:B------:R-:W0:Y:S08]  /*0060*/  LDC R2, c[0x0][0x360] ;  /* 0x0000d800ff027b82 */ /* 0x000e300000000800 */
[----:B------:R-:W1:Y:S01]  /*0070*/  S2UR UR4, SR_CTAID.Y ;  /* 0x00000000000479c3 */ /* 0x000e620000002600 */
[----:B0-----:R-:W-:Y:S01]  /*0080*/  IMAD R5, R2, UR5, R5 ;  /* 0x0000000502057c24 */ /* 0x001fe2000f8e0205 */
[----:B--2---:R-:W-:-:S04]  /*0090*/  UIADD3 UR5, UPT, UPT, UR8, 0x1, URZ ;  /* 0x0000000108057890 */ /* 0x004fc8000fffe0ff */
[----:B------:R-:W-:Y:S01]  /*00a0*/  ISETP.NE.AND P0, PT, R5, RZ, PT ;  /* 0x000000ff0500720c */ /* 0x000fe20003f05270 */
[----:B-1----:R-:W-:Y:S01]  /*00b0*/  IMAD R0, R3, UR4, R0 ;  /* 0x0000000403007c24 */ /* 0x002fe2000f8e0200 */
[----:B------:R-:W-:-:S04]  /*00c0*/  UIADD3 UR4, UPT, UPT, UR9, 0x1, URZ ;  /* 0x0000000109047890 */ /* 0x000fc8000fffe0ff */
[----:B------:R-:W-:-:S04]  /*00d0*/  ISETP.EQ.OR P0, PT, R0, RZ, !P0 ;  /* 0x000000ff0000720c */ /* 0x000fc80004702670 */
[----:B------:R-:W-:-:S04]  /*00e0*/  ISETP.GE.U32.OR P0, PT, R0, UR4, P0 ;  /* 0x0000000400007c0c */ /* 0x000fc80008706470 */
[----:B------:R-:W-:-:S13]  /*00f0*/  ISETP.GE.U32.OR P0, PT, R5, UR5, P0 ;  /* 0x0000000505007c0c */ /* 0x000fda0008706470 */
[----:B------:R-:W-:Y:S05]  /*0100*/  @P0 EXIT ;  /* 0x000000000000094d */ /* 0x000fea0003800000 */
[----:B------:R-:W0:Y:S01]  /*0110*/  LDC.64 R2, c[0x0][0x398] ;  /* 0x0000e600ff027b82 */ /* 0x000e220000000a00 */
[----:B------:R-:W1:Y:S01]  /*0120*/  LDCU.64 UR6, c[0x0][0x358] ;  /* 0x00006b00ff0677ac */ /* 0x000e620008000a00 */
[----:B------:R-:W-:-:S06]  /*0130*/  UIADD3 UR4, UPT, UPT, UR8, 0x2, URZ ;  /* 0x0000000208047890 */ /* 0x000fcc000fffe0ff */
[----:B------:R-:W2:Y:S01]  /*0140*/  LDC.64 R6, c[0x0][0x3a0] ;  /* 0x0000e800ff067b82 */ /* 0x000ea20000000a00 */
[----:B------:R-:W-:-:S07]  /*0150*/  IMAD R13, R0, UR4, R5 ;  /* 0x00000004000d7c24 */ /* 0x000fce000f8e0205 */
[----:B------:R-:W3:Y:S01]  /*0160*/  LDC.64 R4, c[0x0][0x380] ;  /* 0x0000e000ff047b82 */ /* 0x000ee20000000a00 */
[----:B0-----:R-:W-:-:S07]  /*0170*/  IMAD.WIDE.U32 R2, R13, 0x4, R2 ;  /* 0x000000040d027825 */ /* 0x001fce00078e0002 */
[----:B------:R-:W0:Y:S01]  /*0180*/  LDC.64 R8, c[0x0][0x388] ;  /* 0x0000e200ff087b82 */ /* 0x000e220000000a00 */
[----:B-1----:R1:W4:Y:S01]  /*0190*/  LDG.E R15, desc[UR6][R2.64] ;  /* 0x00000006020f7981 */ /* 0x002322000c1e1900 */
[----:B--2---:R-:W-:-:S06]  /*01a0*/  IMAD.WIDE.U32 R6, R13, 0x4, R6 ;  /* 0x000000040d067825 */ /* 0x004fcc00078e0006 */
[----:B------:R-:W2:Y:S01]  /*01b0*/  LDC.64 R10, c[0x0][0x3a8] ;  /* 0x0000ea00ff0a7b82 */ /* 0x000ea20000000a00 */
[----:B---3--:R-:W-:-:S07]  /*01c0*/  IMAD.WIDE.U32 R4, R13, 0x4, R4 ;  /* 0x000000040d047825 */ /* 0x008fce00078e0004 */
[----:B-1----:R-:W1:Y:S01]  /*01d0*/  LDC.64 R2, c[0x0][0x390] ;  /* 0x0000e400ff027b82 */ /* 0x002e620000000a00 */
[----:B----4-:R-:W-:Y:S04]  /*01e0*/  STG.E desc[UR6][R4.64], R15 ;  /* 0x0000000f04007986 */ /* 0x010fe8000c101906 */
[----:B------:R-:W3:Y:S01]  /*01f0*/  LDG.E R7, desc[UR6][R6.64] ;  /* 0x0000000606077981 */ /* 0x000ee2000c1e1900 */
[----:B0-----:R-:W-:-:S04]  /*0200*/  IMAD.WIDE.U32 R8, R13, 0x4, R8 ;  /* 0x000000040d087825 */ /* 0x001fc800078e0008 */
[C---:B--2---:R-:W-:Y:S01]  /*0210*/  IMAD.WIDE.U32 R10, R13.reuse, 0x4, R10 ;  /* 0x000000040d0a7825 */ /* 0x044fe200078e000a */
[----:B---3--:R-:W-:Y:S05]  /*0220*/  STG.E desc[UR6][R8.64], R7 ;  /* 0x0000000708007986 */ /* 0x008fea000c101906 */
[----:B------:R-:W2:Y:S01]  /*0230*/  LDG.E R11, desc[UR6][R10.64] ;  /* 0x000000060a0b7981 */ /* 0x000ea2000c1e1900 */
[----:B-1----:R-:W-:-:S05]  /*0240*/  IMAD.WIDE.U32 R2, R13, 0x4, R2 ;  /* 0x000000040d027825 */ /* 0x002fca00078e0002 */
[----:B--2---:R-:W-:Y:S01]  /*0250*/  STG.E desc[UR6][R2.64], R11 ;  /* 0x0000000b02007986 */ /* 0x004fe2000c101906 */
[----:B------:R-:W-:Y:S05]  /*0260*/  EXIT ;  /* 0x000000000000794d */ /* 0x000fea0003800000 */
.L_x_4:
        /* <DEDUP_REMOVED lines=9> */
.L_x_32:


//--------------------- .text._Z16computeVariablesPfS_S_S_S_S_S_S_S_S_S_S_ffii --------------------------
	.section	.text._Z16computeVariablesPfS_S_S_S_S_S_S_S_S_S_S_ffii,"ax",@progbits
	.align	128
        .global         _Z16computeVariablesPfS_S_S_S_S_S_S_S_S_S_S_ffii
        .type           _Z16computeVariablesPfS_S_S_S_S_S_S_S_S_S_S_ffii,@function
        .size           _Z16computeVariablesPfS_S_S_S_S_S_S_S_S_S_S_ffii,(.L_x_33 - _Z16computeVariablesPfS_S_S_S_S_S_S_S_S_S_S_ffii)
        .other          _Z16computeVariablesPfS_S_S_S_S_S_S_S_S_S_S_ffii,@"STO_CUDA_ENTRY STV_DEFAULT"
_Z16computeVariablesPfS_S_S_S_S_S_S_S_S_S_S_ffii:
.text._Z16computeVariablesPfS_S_S_S_S_S_S_S_S_S_S_ffii:
[----:B------:R-:W-:Y:S01]  /*0000*/  LDC R1, c[0x0][0x37c] ;  /* 0x0000df00ff017b82 */ /* 0x000fe20000000800 */
[----:B------:R-:W0:Y:S07]  /*0010*/  S2R R5, SR_TID.X ;  /* 0x0000000000057919 */ /* 0x000e2e0000002100 */
[----:B------:R-:W1:Y:S01]  /*0020*/  LDC R3, c[0x0][0x364] ;  /* 0x0000d900ff037b82 */ /* 0x000e620000000800 */
[----:B------:R-:W1:Y:S07]  /*0030*/  S2R R2, SR_TID.Y ;  /* 0x0000000000027919 */ /* 0x000e6e0000002200 */
[----:B------:R-:W0:Y:S08]  /*0040*/  S2UR UR5, SR_CTAID.X ;  /* 0x00000000000579c3 */ /* 0x000e300000002500 */
[----:B------:R-:W0:Y:S08]  /*0050*/  LDC R0, c[0x0][0x360] ;  /* 0x0000d800ff007b82 */ /* 0x000e300000000800 */
[----:B------:R-:W1:Y:S08]  /*0060*/  S2UR UR4, SR_CTAID.Y ;  /* 0x00000000000479c3 */ /* 0x000e700000002600 */
[----:B------:R-:W2:Y:S01]  /*0070*/  LDC.64 R6, c[0x0][0x3e8] ;  /* 0x0000fa00ff067b82 */ /* 0x000ea20000000a00 */
[----:B0-----:R-:W-:-:S05]  /*0080*/  IMAD R5, R0, UR5, R5 ;  /* 0x0000000500057c24 */ /* 0x001fca000f8e0205 */
[----:B------:R-:W-:Y:S01]  /*0090*/  ISETP.NE.AND P0, PT, R5, RZ, PT ;  /* 0x000000ff0500720c */ /* 0x000fe20003f05270 */
[----:B-1----:R-:W-:-:S05]  /*00a0*/  IMAD R2, R3, UR4, R2 ;  /* 0x0000000403027c24 */ /* 0x002fca000f8e0202 */
[----:B------:R-:W-:Y:S02]  /*00b0*/  ISETP.EQ.OR P0, PT, R2, RZ, !P0 ;  /* 0x000000ff0200720c */ /* 0x000fe40004702670 */
[----:B--2---:R-:W-:Y:S02]  /*00c0*/  IADD3 R3, PT, PT, R7, 0x1, RZ ;  /* 0x0000000107037810 */ /* 0x004fe40007ffe0ff */
[----:B------:R-:W-:Y:S02]  /*00d0*/  IADD3 R0, PT, PT, R6, 0x1, RZ ;  /* 0x0000000106007810 */ /* 0x000fe40007ffe0ff */
[----:B------:R-:W-:-:S04]  /*00e0*/  ISETP.GE.U32.OR P0, PT, R2, R3, P0 ;  /* 0x000000030200720c */ /* 0x000fc80000706470 */
[----:B------:R-:W-:-:S13]  /*00f0*/  ISETP.GE.U32.OR P0, PT, R5, R0, P0 ;  /* 0x000000000500720c */ /* 0x000fda0000706470 */
[----:B------:R-:W-:Y:S05]  /*0100*/  @P0 EXIT ;  /* 0x000000000000094d */ /* 0x000fea0003800000 */
[----:B------:R-:W0:Y:S01]  /*0110*/  LDC.64 R8, c[0x0][0x3c8] ;  /* 0x0000f200ff087b82 */ /* 0x000e220000000a00 */
[----:B------:R-:W-:Y:S01]  /*0120*/  IADD3 R19, PT, PT, R6, 0x2, RZ ;  /* 0x0000000206137810 */ /* 0x000fe20007ffe0ff */
[----:B------:R-:W1:Y:S04]  /*0130*/  LDCU.64 UR4, c[0x0][0x358] ;  /* 0x00006b00ff0477ac */ /* 0x000e680008000a00 */
[CC--:B------:R-:W-:Y:S01]  /*0140*/  IMAD R0, R2.reuse, R19.reuse, R5 ;  /* 0x0000001302007224 */ /* 0x0c0fe200078e0205 */
[----:B------:R-:W2:Y:S01]  /*0150*/  LDCU.64 UR6, c[0x0][0x3e0] ;  /* 0x00007c00ff0677ac */ /* 0x000ea20008000a00 */
[----:B------:R-:W3:Y:S01]  /*0160*/  LDC.64 R12, c[0x0][0x398] ;  /* 0x0000e600ff0c7b82 */ /* 0x000ee20000000a00 */
[----:B------:R-:W-:Y:S02]  /*0170*/  IMAD R2, R2, R19, -R19 ;  /* 0x0000001302027224 */ /* 0x000fe400078e0a13 */
[----:B------:R-:W-:-:S02]  /*0180*/  IADD3 R3, PT, PT, R0, -0x1, RZ ;  /* 0xffffffff00037810 */ /* 0x000fc40007ffe0ff */
[----:B------:R-:W-:Y:S02]  /*0190*/  IADD3 R4, PT, PT, R0, 0x1, RZ ;  /* 0x0000000100047810 */ /* 0x000fe40007ffe0ff */
[----:B------:R-:W-:Y:S01]  /*01a0*/  IADD3 R2, PT, PT, R5, R2, RZ ;  /* 0x0000000205027210 */ /* 0x000fe20007ffe0ff */
[----:B------:R-:W4:Y:S01]  /*01b0*/  LDC.64 R6, c[0x0][0x3b0] ;  /* 0x0000ec00ff067b82 */ /* 0x000f220000000a00 */
[----:B------:R-:W-:Y:S01]  /*01c0*/  IADD3 R5, PT, PT, R19, R0, RZ ;  /* 0x0000000013057210 */ /* 0x000fe20007ffe0ff */
[----:B0-----:R-:W-:-:S04]  /*01d0*/  IMAD.WIDE.U32 R14, R3, 0x4, R8 ;  /* 0x00000004030e7825 */ /* 0x001fc800078e0008 */
[C---:B------:R-:W-:Y:S02]  /*01e0*/  IMAD.WIDE.U32 R16, R4.reuse, 0x4, R8 ;  /* 0x0000000404107825 */ /* 0x040fe400078e0008 */
[----:B-1----:R-:W5:Y:S02]  /*01f0*/  LDG.E R14, desc[UR4][R14.64] ;  /* 0x000000040e0e7981 */ /* 0x002f64000c1e1900 */
[--C-:B---3--:R-:W-:Y:S02]  /*0200*/  IMAD.WIDE.U32 R10, R4, 0x4, R12.reuse ;  /* 0x00000004040a7825 */ /* 0x108fe400078e000c */
[----:B------:R-:W5:Y:S02]  /*0210*/  LDG.E R17, desc[UR4][R16.64] ;  /* 0x0000000410117981 */ /* 0x000f64000c1e1900 */
[----:B------:R-:W-:Y:S02]  /*0220*/  IMAD.WIDE.U32 R12, R3, 0x4, R12 ;  /* 0x00000004030c7825 */ /* 0x000fe400078e000c */
[----:B------:R-:W3:Y:S02]  /*0230*/  LDG.E R10, desc[UR4][R10.64] ;  /* 0x000000040a0a7981 */ /* 0x000ee4000c1e1900 */
[----:B------:R-:W-:-:S02]  /*0240*/  IMAD.WIDE.U32 R20, R2, 0x4, R8 ;  /* 0x0000000402147825 */ /* 0x000fc400078e0008 */
[----:B------:R-:W3:Y:S02]  /*0250*/  LDG.E R13, desc[UR4][R12.64] ;  /* 0x000000040c0d7981 */ /* 0x000ee4000c1e1900 */
[C---:B------:R-:W-:Y:S02]  /*0260*/  IMAD.WIDE.U32 R8, R5.reuse, 0x4, R8 ;  /* 0x0000000405087825 */ /* 0x040fe400078e0008 */
[----:B------:R-:W2:Y:S02]  /*0270*/  LDG.E R21, desc[UR4][R20.64] ;  /* 0x0000000414157981 */ /* 0x000ea4000c1e1900 */
[--C-:B----4-:R-:W-:Y:S02]  /*0280*/  IMAD.WIDE.U32 R18, R5, 0x4, R6.reuse ;  /* 0x0000000405127825 */ /* 0x110fe400078e0006 */
[----:B------:R-:W4:Y:S02]  /*0290*/  LDG.E R9, desc[UR4][R8.64] ;  /* 0x0000000408097981 */ /* 0x000f24000c1e1900 */
[----:B------:R-:W-:-:S02]  /*02a0*/  IMAD.WIDE.U32 R6, R2, 0x4, R6 ;  /* 0x0000000402067825 */ /* 0x000fc400078e0006 */
[----:B------:R-:W4:Y:S04]  /*02b0*/  LDG.E R18, desc[UR4][R18.64] ;  /* 0x0000000412127981 */ /* 0x000f28000c1e1900 */
[----:B------:R-:W4:Y:S01]  /*02c0*/  LDG.E R7, desc[UR4][R6.64] ;  /* 0x0000000406077981 */ /* 0x000f22000c1e1900 */
[----:B-----5:R-:W-:Y:S01]  /*02d0*/  FADD R14, R14, R17 ;  /* 0x000000110e0e7221 */ /* 0x020fe20000000000 */
[----:B---3--:R-:W-:-:S03]  /*02e0*/  FADD R10, R10, -R13 ;  /* 0x8000000d0a0a7221 */ /* 0x008fc60000000000 */
[----:B--2---:R-:W-:Y:S01]  /*02f0*/  FADD R14, R14, R21 ;  /* 0x000000150e0e7221 */ /* 0x004fe20000000000 */
[----:B------:R-:W-:-:S03]  /*0300*/  FMUL R23, R10, UR6 ;  /* 0x000000060a177c20 */ /* 0x000fc60008400000 */
[----:B----4-:R-:W-:Y:S01]  /*0310*/  FADD R22, R14, R9 ;  /* 0x000000090e167221 */ /* 0x010fe20000000000 */
[----:B------:R-:W-:Y:S01]  /*0320*/  F2F.F64.F32 R10, R23 ;  /* 0x00000017000a7310 */ /* 0x000fe20000201800 */
[----:B------:R-:W-:-:S07]  /*0330*/  FADD R12, R18, -R7 ;  /* 0x80000007120c7221 */ /* 0x000fce0000000000 */
[----:B------:R-:W0:Y:S01]  /*0340*/  F2F.F64.F32 R8, R22 ;  /* 0x0000001600087310 */ /* 0x000e220000201800 */
[----:B------:R-:W-:Y:S02]  /*0350*/  FMUL R14, R12, UR7 ;  /* 0x000000070c0e7c20 */ /* 0x000fe40008400000 */
[----:B------:R-:W1:Y:S05]  /*0360*/  LDC.64 R12, c[0x0][0x380] ;  /* 0x0000e000ff0c7b82 */ /* 0x000e6a0000000a00 */
[----:B------:R-:W2:Y:S01]  /*0370*/  F2F.F64.F32 R14, R14 ;  /* 0x0000000e000e7310 */ /* 0x000ea20000201800 */
[----:B0-----:R-:W-:Y:S02]  /*0380*/  DFMA R6, R8, 0.25, -R10 ;  /* 0x3fd000000806782b */ /* 0x001fe4000000080a */
[----:B------:R-:W0:Y:S08]  /*0390*/  LDC.64 R8, c[0x0][0x3d0] ;  /* 0x0000f400ff087b82 */ /* 0x000e300000000a00 */
[----:B------:R-:W3:Y:S01]  /*03a0*/  LDC.64 R10, c[0x0][0x3a0] ;  /* 0x0000e800ff0a7b82 */ /* 0x000ee20000000a00 */
[----:B--2---:R-:W-:-:S07]  /*03b0*/  DADD R16, R6, -R14 ;  /* 0x0000000006107229 */ /* 0x004fce000000080e */
[----:B------:R-:W2:Y:S01]  /*03c0*/  LDC.64 R6, c[0x0][0x3b8] ;  /* 0x0000ee00ff067b82 */ /* 0x000ea20000000a00 */
[----:B------:R-:W4:Y:S01]  /*03d0*/  F2F.F32.F64 R25, R16 ;  /* 0x0000001000197310 */ /* 0x000f220000301000 */
[----:B-1----:R-:W-:-:S04]  /*03e0*/  IMAD.WIDE.U32 R20, R0, 0x4, R12 ;  /* 0x0000000400147825 */ /* 0x002fc800078e000c */
[----:B0-----:R-:W-:-:S04]  /*03f0*/  IMAD.WIDE.U32 R18, R3, 0x4, R8 ;  /* 0x0000000403127825 */ /* 0x001fc800078e0008 */
[----:B------:R-:W-:-:S04]  /*0400*/  IMAD.WIDE.U32 R14, R4, 0x4, R8 ;  /* 0x00000004040e7825 */ /* 0x000fc800078e0008 */
[--C-:B---3--:R-:W-:Y:S01]  /*0410*/  IMAD.WIDE.U32 R12, R4, 0x4, R10.reuse ;  /* 0x00000004040c7825 */ /* 0x108fe200078e000a */
[----:B----4-:R0:W-:Y:S03]  /*0420*/  STG.E desc[UR4][R20.64], R25 ;  /* 0x0000001914007986 */ /* 0x0101e6000c101904 */
[----:B------:R-:W-:Y:S01]  /*0430*/  IMAD.WIDE.U32 R10, R3, 0x4, R10 ;  /* 0x00000004030a7825 */ /* 0x000fe200078e000a */
[----:B------:R-:W3:Y:S03]  /*0440*/  LDG.E R18, desc[UR4][R18.64] ;  /* 0x0000000412127981 */ /* 0x000ee6000c1e1900 */
[--C-:B------:R-:W-:Y:S01]  /*0450*/  IMAD.WIDE.U32 R22, R2, 0x4, R8.reuse ;  /* 0x0000000402167825 */ /* 0x100fe200078e0008 */
[----:B------:R-:W3:Y:S03]  /*0460*/  LDG.E R15, desc[UR4][R14.64] ;  /* 0x000000040e0f7981 */ /* 0x000ee6000c1e1900 */
[C---:B------:R-:W-:Y:S01]  /*0470*/  IMAD.WIDE.U32 R8, R5.reuse, 0x4, R8 ;  /* 0x0000000405087825 */ /* 0x040fe200078e0008 */
[----:B------:R-:W4:Y:S04]  /*0480*/  LDG.E R12, desc[UR4][R12.64] ;  /* 0x000000040c0c7981 */ /* 0x000f28000c1e1900 */
[----:B------:R-:W4:Y:S01]  /*0490*/  LDG.E R11, desc[UR4][R10.64] ;  /* 0x000000040a0b7981 */ /* 0x000f22000c1e1900 */
[----:B--2---:R-:W-:-:S03]  /*04a0*/  IMAD.WIDE.U32 R16, R5, 0x4, R6 ;  /* 0x0000000405107825 */ /* 0x004fc600078e0006 */
[----:B------:R-:W2:Y:S01]  /*04b0*/  LDG.E R23, desc[UR4][R22.64] ;  /* 0x0000000416177981 */ /* 0x000ea2000c1e1900 */
[----:B------:R-:W-:-:S03]  /*04c0*/  IMAD.WIDE.U32 R6, R2, 0x4, R6 ;  /* 0x0000000402067825 */ /* 0x000fc600078e0006 */
[----:B------:R-:W5:Y:S04]  /*04d0*/  LDG.E R9, desc[UR4][R8.64] ;  /* 0x0000000408097981 */ /* 0x000f68000c1e1900 */
[----:B------:R-:W5:Y:S04]  /*04e0*/  LDG.E R16, desc[UR4][R16.64] ;  /* 0x0000000410107981 */ /* 0x000f68000c1e1900 */
[----:B------:R-:W5:Y:S01]  /*04f0*/  LDG.E R7, desc[UR4][R6.64] ;  /* 0x0000000406077981 */ /* 0x000f62000c1e1900 */
[----:B---3--:R-:W-:Y:S01]  /*0500*/  FADD R18, R18, R15 ;  /* 0x0000000f12127221 */ /* 0x008fe20000000000 */
[----:B----4-:R-:W-:-:S03]  /*0510*/  FADD R12, R12, -R11 ;  /* 0x8000000b0c0c7221 */ /* 0x010fc60000000000 */
[----:B--2---:R-:W-:Y:S01]  /*0520*/  FADD R18, R18, R23 ;  /* 0x0000001712127221 */ /* 0x004fe20000000000 */
[----:B------:R-:W-:-:S03]  /*0530*/  FMUL R19, R12, UR6 ;  /* 0x000000060c137c20 */ /* 0x000fc60008400000 */
[----:B-----5:R-:W-:Y:S01]  /*0540*/  FADD R18, R18, R9 ;  /* 0x0000000912127221 */ /* 0x020fe20000000000 */
[----:B------:R-:W-:Y:S01]  /*0550*/  F2F.F64.F32 R10, R19 ;  /* 0x00000013000a7310 */ /* 0x000fe20000201800 */
[----:B------:R-:W1:Y:S01]  /*0560*/  LDC.64 R8, c[0x0][0x3a8] ;  /* 0x0000ea00ff087b82 */ /* 0x000e620000000a00 */
[----:B------:R-:W-:-:S06]  /*0570*/  FADD R12, R16, -R7 ;  /* 0x80000007100c7221 */ /* 0x000fcc0000000000 */
[----:B------:R-:W2:Y:S01]  /*0580*/  F2F.F64.F32 R14, R18 ;  /* 0x00000012000e7310 */ /* 0x000ea20000201800 */
[----:B------:R-:W3:Y:S01]  /*0590*/  LDC.64 R6, c[0x0][0x3d8] ;  /* 0x0000f600ff067b82 */ /* 0x000ee20000000a00 */
[----:B0-----:R-:W-:-:S06]  /*05a0*/  FMUL R20, R12, UR7 ;  /* 0x000000070c147c20 */ /* 0x001fcc0008400000 */
[----:B------:R-:W0:Y:S01]  /*05b0*/  F2F.F64.F32 R16, R20 ;  /* 0x0000001400107310 */ /* 0x000e220000201800 */
[----:B------:R-:W4:Y:S01]  /*05c0*/  LDC.64 R12, c[0x0][0x388] ;  /* 0x0000e200ff0c7b82 */ /* 0x000f220000000a00 */
[----:B--2---:R-:W-:-:S08]  /*05d0*/  DFMA R10, R14, 0.25, -R10 ;  /* 0x3fd000000e0a782b */ /* 0x004fd0000000080a */
[----:B0-----:R-:W-:Y:S02]  /*05e0*/  DADD R16, R10, -R16 ;  /* 0x000000000a107229 */ /* 0x001fe40000000810 */
[----:B------:R-:W0:Y:S04]  /*05f0*/  LDC.64 R10, c[0x0][0x3c0] ;  /* 0x0000f000ff0a7b82 */ /* 0x000e280000000a00 */
[----:B------:R-:W2:Y:S01]  /*0600*/  F2F.F32.F64 R25, R16 ;  /* 0x0000001000197310 */ /* 0x000ea20000301000 */
[----:B-1----:R-:W-:-:S04]  /*0610*/  IMAD.WIDE.U32 R20, R3, 0x4, R8 ;  /* 0x0000000403147825 */ /* 0x002fc800078e0008 */
[----:B----4-:R-:W-:-:S04]  /*0620*/  IMAD.WIDE.U32 R14, R0, 0x4, R12 ;  /* 0x00000004000e7825 */ /* 0x010fc800078e000c */
[----:B------:R-:W-:-:S04]  /*0630*/  IMAD.WIDE.U32 R12, R4, 0x4, R8 ;  /* 0x00000004040c7825 */ /* 0x000fc800078e0008 */
[----:B---3--:R-:W-:-:S04]  /*0640*/  IMAD.WIDE.U32 R8, R4, 0x4, R6 ;  /* 0x0000000404087825 */ /* 0x008fc800078e0006 */
[--C-:B------:R-:W-:Y:S01]  /*0650*/  IMAD.WIDE.U32 R18, R3, 0x4, R6.reuse ;  /* 0x0000000403127825 */ /* 0x100fe200078e0006 */
[----:B--2---:R-:W-:Y:S03]  /*0660*/  STG.E desc[UR4][R14.64], R25 ;  /* 0x000000190e007986 */ /* 0x004fe6000c101904 */
[--C-:B------:R-:W-:Y:S01]  /*0670*/  IMAD.WIDE.U32 R16, R2, 0x4, R6.reuse ;  /* 0x0000000402107825 */ /* 0x100fe200078e0006 */
[----:B------:R-:W2:Y:S04]  /*0680*/  LDG.E R3, desc[UR4][R18.64] ;  /* 0x0000000412037981 */ /* 0x000ea8000c1e1900 */
[----:B------:R-:W2:Y:S01]  /*0690*/  LDG.E R8, desc[UR4][R8.64] ;  /* 0x0000000408087981 */ /* 0x000ea2000c1e1900 */
[----:B------:R-:W-:-:S03]  /*06a0*/  IMAD.WIDE.U32 R6, R5, 0x4, R6 ;  /* 0x0000000405067825 */ /* 0x000fc600078e0006 */
[----:B------:R-:W3:Y:S01]  /*06b0*/  LDG.E R12, desc[UR4][R12.64] ;  /* 0x000000040c0c7981 */ /* 0x000ee2000c1e1900 */
[----:B0-----:R-:W-:-:S03]  /*06c0*/  IMAD.WIDE.U32 R22, R5, 0x4, R10 ;  /* 0x0000000405167825 */ /* 0x001fc600078e000a */
[----:B------:R-:W3:Y:S01]  /*06d0*/  LDG.E R21, desc[UR4][R20.64] ;  /* 0x0000000414157981 */ /* 0x000ee2000c1e1900 */
[----:B------:R-:W-:-:S03]  /*06e0*/  IMAD.WIDE.U32 R10, R2, 0x4, R10 ;  /* 0x00000004020a7825 */ /* 0x000fc600078e000a */
[----:B------:R-:W4:Y:S04]  /*06f0*/  LDG.E R16, desc[UR4][R16.64] ;  /* 0x0000000410107981 */ /* 0x000f28000c1e1900 */
[----:B------:R-:W5:Y:S04]  /*0700*/  LDG.E R6, desc[UR4][R6.64] ;  /* 0x0000000406067981 */ /* 0x000f68000c1e1900 */
[----:B------:R-:W5:Y:S04]  /*0710*/  LDG.E R22, desc[UR4][R22.64] ;  /* 0x0000000416167981 */ /* 0x000f68000c1e1900 */
[----:B------:R-:W5:Y:S01]  /*0720*/  LDG.E R11, desc[UR4][R10.64] ;  /* 0x000000040a0b7981 */ /* 0x000f62000c1e1900 */
[----:B--2---:R-:W-:Y:S01]  /*0730*/  FADD R3, R3, R8 ;  /* 0x0000000803037221 */ /* 0x004fe20000000000 */
[----:B---3--:R-:W-:-:S03]  /*0740*/  FADD R12, R12, -R21 ;  /* 0x800000150c0c7221 */ /* 0x008fc60000000000 */
[----:B----4-:R-:W-:Y:S01]  /*0750*/  FADD R3, R3, R16 ;  /* 0x0000001003037221 */ /* 0x010fe20000000000 */
[----:B------:R-:W-:-:S03]  /*0760*/  FMUL R13, R12, UR6 ;  /* 0x000000060c0d7c20 */ /* 0x000fc60008400000 */
[----:B-----5:R-:W-:Y:S01]  /*0770*/  FADD R12, R3, R6 ;  /* 0x00000006030c7221 */ /* 0x020fe20000000000 */
[----:B------:R-:W-:Y:S01]  /*0780*/  F2F.F64.F32 R4, R13 ;  /* 0x0000000d00047310 */ /* 0x000fe20000201800 */
[----:B------:R-:W-:-:S07]  /*0790*/  FADD R8, R22, -R11 ;  /* 0x8000000b16087221 */ /* 0x000fce0000000000 */
[----:B------:R-:W0:Y:S01]  /*07a0*/  F2F.F64.F32 R2, R12 ;  /* 0x0000000c00027310 */ /* 0x000e220000201800 */
[----:B------:R-:W-:Y:S02]  /*07b0*/  FMUL R6, R8, UR7 ;  /* 0x0000000708067c20 */ /* 0x000fe40008400000 */
[----:B------:R-:W1:Y:S05]  /*07c0*/  LDC.64 R8, c[0x0][0x390] ;  /* 0x0000e400ff087b82 */ /* 0x000e6a0000000a00 */
[----:B------:R-:W2:Y:S01]  /*07d0*/  F2F.F64.F32 R6, R6 ;  /* 0x0000000600067310 */ /* 0x000ea20000201800 */
[----:B0-----:R-:W-:-:S08]  /*07e0*/  DFMA R2, R2, 0.25, -R4 ;  /* 0x3fd000000202782b */ /* 0x001fd00000000804 */
[----:B--2---:R-:W-:-:S10]  /*07f0*/  DADD R2, R2, -R6 ;  /* 0x0000000002027229 */ /* 0x004fd40000000806 */
[----:B------:R-:W0:Y:S01]  /*0800*/  F2F.F32.F64 R3, R2 ;  /* 0x0000000200037310 */ /* 0x000e220000301000 */
[----:B-1----:R-:W-:-:S05]  /*0810*/  IMAD.WIDE.U32 R4, R0, 0x4, R8 ;  /* 0x0000000400047825 */ /* 0x002fca00078e0008 */
[----:B0-----:R-:W-:Y:S01]  /*0820*/  STG.E desc[UR4][R4.64], R3 ;  /* 0x0000000304007986 */ /* 0x001fe2000c101904 */
[----:B------:R-:W-:Y:S05]  /*0830*/  EXIT ;  /* 0x000000000000794d */ /* 0x000fea0003800000 */
.L_x_5:
        /* <DEDUP_REMOVED lines=12> */
.L_x_33:


//--------------------- .text._Z13computeFluxesPfS_S_S_S_S_S_S_S_ii --------------------------
	.section	.text._Z13computeFluxesPfS_S_S_S_S_S_S_S_ii,"ax",@progbits
	.align	128
        .global         _Z13computeFluxesPfS_S_S_S_S_S_S_S_ii
        .type           _Z13computeFluxesPfS_S_S_S_S_S_S_S_ii,@function
        .size           _Z13computeFluxesPfS_S_S_S_S_S_S_S_ii,(.L_x_27 - _Z13computeFluxesPfS_S_S_S_S_S_S_S_ii)
        .other          _Z13computeFluxesPfS_S_S_S_S_S_S_S_ii,@"STO_CUDA_ENTRY STV_DEFAULT"
_Z13computeFluxesPfS_S_S_S_S_S_S_S_ii:
.text._Z13computeFluxesPfS_S_S_S_S_S_S_S_ii:
[----:B------:R-:W-:Y:S01]  /*0000*/  LDC R1, c[0x0][0x37c] ;  /* 0x0000df00ff017b82 */ /* 0x000fe20000000800 */
[----:B------:R-:W0:Y:S07]  /*0010*/  S2R R3, SR_TID.X ;  /* 0x0000000000037919 */ /* 0x000e2e0000002100 */
[----:B------:R-:W1:Y:S01]  /*0020*/  LDC R5, c[0x0][0x364] ;  /* 0x0000d900ff057b82 */ /* 0x000e620000000800 */
[----:B------:R-:W2:Y:S01]  /*0030*/  LDCU.64 UR4, c[0x0][0x3c8] ;  /* 0x00007900ff0477ac */ /* 0x000ea20008000a00 */
[----:B------:R-:W1:Y:S06]  /*0040*/  S2R R2, SR_TID.Y ;  /* 0x0000000000027919 */ /* 0x000e6c0000002200 */
[----:B------:R-:W0:Y:S08]  /*0050*/  S2UR UR7, SR_CTAID.X ;  /* 0x00000000000779c3 */ /* 0x000e300000002500 */
[----:B------:R-:W0:Y:S01]  /*0060*/  LDC R0, c[0x0][0x360] ;  /* 0x0000d800ff007b82 */ /* 0x000e220000000800 */
[----:B--2---:R-:W-:-:S02]  /*0070*/  UIADD3 UR4, UPT, UPT, UR4, 0x2, URZ ;  /* 0x0000000204047890 */ /* 0x004fc4000fffe0ff */
[----:B------:R-:W-:-:S05]  /*0080*/  UIADD3 UR5, UPT, UPT, UR5, 0x2, URZ ;  /* 0x0000000205057890 */ /* 0x000fca000fffe0ff */
[----:B------:R-:W1:Y:S01]  /*0090*/  S2UR UR6, SR_CTAID.Y ;  /* 0x00000000000679c3 */ /* 0x000e620000002600 */
[----:B0-----:R-:W-:-:S05]  /*00a0*/  IMAD R3, R0, UR7, R3 ;  /* 0x0000000700037c24 */ /* 0x001fca000f8e0203 */
[----:B------:R-:W-:Y:S01]  /*00b0*/  ISETP.GE.U32.AND P0, PT, R3, UR4, PT ;  /* 0x0000000403007c0c */ /* 0x000fe2000bf06070 */
[----:B-1----:R-:W-:-:S05]  /*00c0*/  IMAD R2, R5, UR6, R2 ;  /* 0x0000000605027c24 */ /* 0x002fca000f8e0202 */
[C---:B------:R-:W-:Y:S01]  /*00d0*/  ISETP.GE.U32.OR P0, PT, R2.reuse, UR5, P0 ;  /* 0x0000000502007c0c */ /* 0x040fe20008706470 */
[----:B------:R-:W-:-:S12]  /*00e0*/  IMAD R2, R2, UR4, R3 ;  /* 0x0000000402027c24 */ /* 0x000fd8000f8e0203 */
[----:B------:R-:W-:Y:S05]  /*00f0*/  @P0 EXIT ;  /* 0x000000000000094d */ /* 0x000fea0003800000 */
[----:B------:R-:W0:Y:S01]  /*0100*/  LDC.64 R6, c[0x0][0x380] ;  /* 0x0000e000ff067b82 */ /* 0x000e220000000a00 */
[----:B------:R-:W1:Y:S07]  /*0110*/  LDCU.64 UR4, c[0x0][0x358] ;  /* 0x00006b00ff0477ac */ /* 0x000e6e0008000a00 */
[----:B------:R-:W2:Y:S08]  /*0120*/  LDC.64 R4, c[0x0][0x388] ;  /* 0x0000e200ff047b82 */ /* 0x000eb00000000a00 */
[----:B------:R-:W3:Y:S01]  /*0130*/  LDC.64 R8, c[0x0][0x398] ;  /* 0x0000e600ff087b82 */ /* 0x000ee20000000a00 */
[----:B0-----:R-:W-:-:S05]  /*0140*/  IMAD.WIDE.U32 R6, R2, 0x4, R6 ;  /* 0x0000000402067825 */ /* 0x001fca00078e0006 */
[----:B-1----:R-:W4:Y:S01]  /*0150*/  LDG.E R3, desc[UR4][R6.64] ;  /* 0x0000000406037981 */ /* 0x002f22000c1e1900 */
[----:B--2---:R-:W-:-:S05]  /*0160*/  IMAD.WIDE.U32 R4, R2, 0x4, R4 ;  /* 0x0000000402047825 */ /* 0x004fca00078e0004 */
[----:B------:R-:W2:Y:S01]  /*0170*/  LDG.E R11, desc[UR4][R4.64] ;  /* 0x00000004040b7981 */ /* 0x000ea2000c1e1900 */
[----:B------:R-:W-:Y:S01]  /*0180*/  BSSY.RECONVERGENT B0, `(.L_x_6) ;  /* 0x0000010000007945 */ /* 0x000fe20003800200 */
[----:B---3--:R-:W-:Y:S01]  /*0190*/  IMAD.WIDE.U32 R8, R2, 0x4, R8 ;  /* 0x0000000402087825 */ /* 0x008fe200078e0008 */
[----:B----4-:R-:W-:-:S04]  /*01a0*/  FMNMX R3, R3, 9.9999999747524270788e-07, !PT ;  /* 0x358637bd03037809 */ /* 0x010fc80007800000 */
[----:B------:R-:W0:Y:S01]  /*01b0*/  MUFU.RCP R10, R3 ;  /* 0x00000003000a7308 */ /* 0x000e220000001000 */
[----:B--2---:R-:W-:Y:S01]  /*01c0*/  FMUL R0, R11, R11 ;  /* 0x0000000b0b007220 */ /* 0x004fe20000400000 */
[----:B------:R1:W-:Y:S06]  /*01d0*/  STG.E desc[UR4][R8.64], R11 ;  /* 0x0000000b08007986 */ /* 0x0003ec000c101904 */
[----:B------:R-:W2:Y:S01]  /*01e0*/  FCHK P0, R0, R3 ;  /* 0x0000000300007302 */ /* 0x000ea20000000000 */
[----:B0-----:R-:W-:-:S04]  /*01f0*/  FFMA R13, -R3, R10, 1 ;  /* 0x3f800000030d7423 */ /* 0x001fc8000000010a */
[----:B------:R-:W-:-:S04]  /*0200*/  FFMA R13, R10, R13, R10 ;  /* 0x0000000d0a0d7223 */ /* 0x000fc8000000000a */
[----:B------:R-:W-:-:S04]  /*0210*/  FFMA R6, R0, R13, RZ ;  /* 0x0000000d00067223 */ /* 0x000fc800000000ff */
[----:B------:R-:W-:-:S04]  /*0220*/  FFMA R7, -R3, R6, R0 ;  /* 0x0000000603077223 */ /* 0x000fc80000000100 */
[----:B------:R-:W-:Y:S01]  /*0230*/  FFMA R12, R13, R7, R6 ;  /* 0x000000070d0c7223 */ /* 0x000fe20000000006 */
[----:B-12---:R-:W-:Y:S06]  /*0240*/  @!P0 BRA `(.L_x_7) ;  /* 0x00000000000c8947 */ /* 0x006fec0003800000 */
[----:B------:R-:W-:-:S07]  /*0250*/  MOV R10, 0x270 ;  /* 0x00000270000a7802 */ /* 0x000fce0000000f00 */
[----:B------:R-:W-:Y:S05]  /*0260*/  CALL.REL.NOINC `($__internal_0_$__cuda_sm3x_div_rn_noftz_f32_slowpath) ;  /* 0x0000000400207944 */ /* 0x000fea0003c00000 */
[----:B------:R-:W-:-:S07]  /*0270*/  IMAD.MOV.U32 R12, RZ, RZ, R0 ;  /* 0x000000ffff0c7224 */ /* 0x000fce00078e0000 */
.L_x_7:
[----:B------:R-:W-:Y:S05]  /*0280*/  BSYNC.RECONVERGENT B0 ;  /* 0x0000000000007941 */ /* 0x000fea0003800200 */
.L_x_6:
[----:B------:R-:W0:Y:S01]  /*0290*/  LDC.64 R10, c[0x0][0x3a0] ;  /* 0x0000e800ff0a7b82 */ /* 0x000e220000000a00 */
[----:B------:R-:W-:-:S04]  /*02a0*/  FMUL R8, R3, 4.9050002098083496094 ;  /* 0x409cf5c303087820 */ /* 0x000fc80000400000 */
[----:B------:R-:W-:-:S03]  /*02b0*/  FFMA R9, R3, R8, R12 ;  /* 0x0000000803097223 */ /* 0x000fc6000000000c */
[----:B------:R-:W1:Y:S01]  /*02c0*/  LDC.64 R6, c[0x0][0x390] ;  /* 0x0000e400ff067b82 */ /* 0x000e620000000a00 */
[----:B0-----:R-:W-:-:S05]  /*02d0*/  IMAD.WIDE.U32 R10, R2, 0x4, R10 ;  /* 0x00000004020a7825 */ /* 0x001fca00078e000a */
[----:B------:R0:W-:Y:S01]  /*02e0*/  STG.E desc[UR4][R10.64], R9 ;  /* 0x000000090a007986 */ /* 0x0001e2000c101904 */
[----:B-1----:R-:W-:-:S03]  /*02f0*/  IMAD.WIDE.U32 R6, R2, 0x4, R6 ;  /* 0x0000000402067825 */ /* 0x002fc600078e0006 */
[----:B------:R-:W2:Y:S04]  /*0300*/  LDG.E R0, desc[UR4][R4.64] ;  /* 0x0000000404007981 */ /* 0x000ea8000c1e1900 */
[----:B------:R-:W2:Y:S01]  /*0310*/  LDG.E R13, desc[UR4][R6.64] ;  /* 0x00000004060d7981 */ /* 0x000ea2000c1e1900 */
[----:B------:R-:W1:Y:S01]  /*0320*/  MUFU.RCP R14, R3 ;  /* 0x00000003000e7308 */ /* 0x000e620000001000 */
[----:B------:R-:W-:Y:S01]  /*0330*/  BSSY.RECONVERGENT B0, `(.L_x_8) ;  /* 0x000000d000007945 */ /* 0x000fe20003800200 */
[----:B-1----:R-:W-:Y:S01]  /*0340*/  FFMA R15, -R3, R14, 1 ;  /* 0x3f800000030f7423 */ /* 0x002fe2000000010e */
[----:B--2---:R-:W-:-:S03]  /*0350*/  FMUL R12, R0, R13 ;  /* 0x0000000d000c7220 */ /* 0x004fc60000400000 */
[----:B------:R-:W-:Y:S02]  /*0360*/  FFMA R0, R14, R15, R14 ;  /* 0x0000000f0e007223 */ /* 0x000fe4000000000e */
[----:B------:R-:W1:Y:S02]  /*0370*/  FCHK P0, R12, R3 ;  /* 0x000000030c007302 */ /* 0x000e640000000000 */
[----:B------:R-:W-:-:S04]  /*0380*/  FFMA R13, R0, R12, RZ ;  /* 0x0000000c000d7223 */ /* 0x000fc800000000ff */
[----:B------:R-:W-:-:S04]  /*0390*/  FFMA R14, -R3, R13, R12 ;  /* 0x0000000d030e7223 */ /* 0x000fc8000000010c */
[----:B------:R-:W-:Y:S01]  /*03a0*/  FFMA R15, R0, R14, R13 ;  /* 0x0000000e000f7223 */ /* 0x000fe2000000000d */
[----:B01----:R-:W-:Y:S06]  /*03b0*/  @!P0 BRA `(.L_x_9) ;  /* 0x0000000000108947 */ /* 0x003fec0003800000 */
[----:B------:R-:W-:Y:S02]  /*03c0*/  MOV R0, R12 ;  /* 0x0000000c00007202 */ /* 0x000fe40000000f00 */
[----:B------:R-:W-:-:S07]  /*03d0*/  MOV R10, 0x3f0 ;  /* 0x000003f0000a7802 */ /* 0x000fce0000000f00 */
[----:B------:R-:W-:Y:S05]  /*03e0*/  CALL.REL.NOINC `($__internal_0_$__cuda_sm3x_div_rn_noftz_f32_slowpath) ;  /* 0x0000000000c07944 */ /* 0x000fea0003c00000 */
[----:B------:R-:W-:-:S07]  /*03f0*/  IMAD.MOV.U32 R15, RZ, RZ, R0 ;  /* 0x000000ffff0f7224 */ /* 0x000fce00078e0000 */
.L_x_9:
[----:B------:R-:W-:Y:S05]  /*0400*/  BSYNC.RECONVERGENT B0 ;  /* 0x0000000000007941 */ /* 0x000fea0003800200 */
.L_x_8:
[----:B------:R-:W0:Y:S08]  /*0410*/  LDC.64 R10, c[0x0][0x3a8] ;  /* 0x0000ea00ff0a7b82 */ /* 0x000e300000000a00 */
[----:B------:R-:W1:Y:S01]  /*0420*/  LDC.64 R12, c[0x0][0x3b0] ;  /* 0x0000ec00ff0c7b82 */ /* 0x000e620000000a00 */
[----:B0-----:R-:W-:-:S05]  /*0430*/  IMAD.WIDE.U32 R10, R2, 0x4, R10 ;  /* 0x00000004020a7825 */ /* 0x001fca00078e000a */
[----:B------:R0:W-:Y:S04]  /*0440*/  STG.E desc[UR4][R10.64], R15 ;  /* 0x0000000f0a007986 */ /* 0x0001e8000c101904 */
[----:B------:R-:W2:Y:S01]  /*0450*/  LDG.E R9, desc[UR4][R6.64] ;  /* 0x0000000406097981 */ /* 0x000ea2000c1e1900 */
[----:B-1----:R-:W-:Y:S01]  /*0460*/  IMAD.WIDE.U32 R12, R2, 0x4, R12 ;  /* 0x00000004020c7825 */ /* 0x002fe200078e000c */
[----:B------:R-:W1:Y:S04]  /*0470*/  MUFU.RCP R0, R3 ;  /* 0x0000000300007308 */ /* 0x000e680000001000 */
[----:B--2---:R2:W-:Y:S04]  /*0480*/  STG.E desc[UR4][R12.64], R9 ;  /* 0x000000090c007986 */ /* 0x0045e8000c101904 */
[----:B------:R-:W3:Y:S01]  /*0490*/  LDG.E R4, desc[UR4][R4.64] ;  /* 0x0000000404047981 */ /* 0x000ee2000c1e1900 */
[----:B-1----:R-:W-:Y:S01]  /*04a0*/  FFMA R17, -R3, R0, 1 ;  /* 0x3f80000003117423 */ /* 0x002fe20000000100 */
[----:B------:R-:W-:Y:S03]  /*04b0*/  BSSY.RECONVERGENT B0, `(.L_x_10) ;  /* 0x000000c000007945 */ /* 0x000fe60003800200 */
[----:B------:R-:W-:Y:S01]  /*04c0*/  FFMA R0, R0, R17, R0 ;  /* 0x0000001100007223 */ /* 0x000fe20000000000 */
[----:B---3--:R-:W-:-:S04]  /*04d0*/  FMUL R14, R9, R4 ;  /* 0x00000004090e7220 */ /* 0x008fc80000400000 */
[----:B------:R-:W1:Y:S01]  /*04e0*/  FCHK P0, R14, R3 ;  /* 0x000000030e007302 */ /* 0x000e620000000000 */
[----:B0-----:R-:W-:-:S04]  /*04f0*/  FFMA R11, R0, R14, RZ ;  /* 0x0000000e000b7223 */ /* 0x001fc800000000ff */
[----:B------:R-:W-:-:S04]  /*0500*/  FFMA R10, -R3, R11, R14 ;  /* 0x0000000b030a7223 */ /* 0x000fc8000000010e */
[----:B------:R-:W-:Y:S01]  /*0510*/  FFMA R11, R0, R10, R11 ;  /* 0x0000000a000b7223 */ /* 0x000fe2000000000b */
[----:B-12---:R-:W-:Y:S06]  /*0520*/  @!P0 BRA `(.L_x_11) ;  /* 0x0000000000108947 */ /* 0x006fec0003800000 */
[----:B------:R-:W-:Y:S02]  /*0530*/  MOV R0, R14 ;  /* 0x0000000e00007202 */ /* 0x000fe40000000f00 */
[----:B------:R-:W-:-:S07]  /*0540*/  MOV R10, 0x560 ;  /* 0x00000560000a7802 */ /* 0x000fce0000000f00 */
[----:B------:R-:W-:Y:S05]  /*0550*/  CALL.REL.NOINC `($__internal_0_$__cuda_sm3x_div_rn_noftz_f32_slowpath) ;  /* 0x0000000000647944 */ /* 0x000fea0003c00000 */
[----:B------:R-:W-:-:S07]  /*0560*/  IMAD.MOV.U32 R11, RZ, RZ, R0 ;  /* 0x000000ffff0b7224 */ /* 0x000fce00078e0000 */
.L_x_11:
[----:B------:R-:W-:Y:S05]  /*0570*/  BSYNC.RECONVERGENT B0 ;  /* 0x0000000000007941 */ /* 0x000fea0003800200 */
.L_x_10:
[----:B------:R-:W0:Y:S02]  /*0580*/  LDC.64 R4, c[0x0][0x3b8] ;  /* 0x0000ee00ff047b82 */ /* 0x000e240000000a00 */
[----:B0-----:R-:W-:-:S05]  /*0590*/  IMAD.WIDE.U32 R4, R2, 0x4, R4 ;  /* 0x0000000402047825 */ /* 0x001fca00078e0004 */
[----:B------:R0:W-:Y:S04]  /*05a0*/  STG.E desc[UR4][R4.64], R11 ;  /* 0x0000000b04007986 */ /* 0x0001e8000c101904 */
[----:B------:R-:W2:Y:S01]  /*05b0*/  LDG.E R6, desc[UR4][R6.64] ;  /* 0x0000000406067981 */ /* 0x000ea2000c1e1900 */
[----:B------:R-:W1:Y:S01]  /*05c0*/  MUFU.RCP R0, R3 ;  /* 0x0000000300007308 */ /* 0x000e620000001000 */
[----:B------:R-:W-:Y:S01]  /*05d0*/  BSSY.RECONVERGENT B0, `(.L_x_12) ;  /* 0x000000c000007945 */ /* 0x000fe20003800200 */
[----:B-1----:R-:W-:-:S04]  /*05e0*/  FFMA R9, -R3, R0, 1 ;  /* 0x3f80000003097423 */ /* 0x002fc80000000100 */
[----:B------:R-:W-:Y:S01]  /*05f0*/  FFMA R0, R0, R9, R0 ;  /* 0x0000000900007223 */ /* 0x000fe20000000000 */
[----:B--2---:R-:W-:-:S04]  /*0600*/  FMUL R10, R6, R6 ;  /* 0x00000006060a7220 */ /* 0x004fc80000400000 */
[----:B------:R-:W1:Y:S01]  /*0610*/  FCHK P0, R10, R3 ;  /* 0x000000030a007302 */ /* 0x000e620000000000 */
[----:B------:R-:W-:-:S04]  /*0620*/  FFMA R9, R0, R10, RZ ;  /* 0x0000000a00097223 */ /* 0x000fc800000000ff */
[----:B------:R-:W-:-:S04]  /*0630*/  FFMA R12, -R3, R9, R10 ;  /* 0x00000009030c7223 */ /* 0x000fc8000000010a */
[----:B------:R-:W-:Y:S01]  /*0640*/  FFMA R0, R0, R12, R9 ;  /* 0x0000000c00007223 */ /* 0x000fe20000000009 */
[----:B01----:R-:W-:Y:S06]  /*0650*/  @!P0 BRA `(.L_x_13) ;  /* 0x00000000000c8947 */ /* 0x003fec0003800000 */
[----:B------:R-:W-:Y:S02]  /*0660*/  MOV R0, R10 ;  /* 0x0000000a00007202 */ /* 0x000fe40000000f00 */
[----:B------:R-:W-:-:S07]  /*0670*/  MOV R10, 0x690 ;  /* 0x00000690000a7802 */ /* 0x000fce0000000f00 */
[----:B------:R-:W-:Y:S05]  /*0680*/  CALL.REL.NOINC `($__internal_0_$__cuda_sm3x_div_rn_noftz_f32_slowpath) ;  /* 0x0000000000187944 */ /* 0x000fea0003c00000 */
.L_x_13:
[----:B------:R-:W-:Y:S05]  /*0690*/  BSYNC.RECONVERGENT B0 ;  /* 0x0000000000007941 */ /* 0x000fea0003800200 */
.L_x_12:
[----:B------:R-:W0:Y:S01]  /*06a0*/  LDC.64 R4, c[0x0][0x3c0] ;  /* 0x0000f000ff047b82 */ /* 0x000e220000000a00 */
[----:B------:R-:W-:Y:S01]  /*06b0*/  FFMA R7, R3, R8, R0 ;  /* 0x0000000803077223 */ /* 0x000fe20000000000 */
[----:B0-----:R-:W-:-:S05]  /*06c0*/  IMAD.WIDE.U32 R2, R2, 0x4, R4 ;  /* 0x0000000402027825 */ /* 0x001fca00078e0004 */
[----:B------:R-:W-:Y:S01]  /*06d0*/  STG.E desc[UR4][R2.64], R7 ;  /* 0x0000000702007986 */ /* 0x000fe2000c101904 */
[----:B------:R-:W-:Y:S05]  /*06e0*/  EXIT ;  /* 0x000000000000794d */ /* 0x000fea0003800000 */
        .weak           $__internal_0_$__cuda_sm3x_div_rn_noftz_f32_slowpath
        .type           $__internal_0_$__cuda_sm3x_div_rn_noftz_f32_slowpath,@function
        .size           $__internal_0_$__cuda_sm3x_div_rn_noftz_f32_slowpath,(.L_x_27 - $__internal_0_$__cuda_sm3x_div_rn_noftz_f32_slowpath)
$__internal_0_$__cuda_sm3x_div_rn_noftz_f32_slowpath:
[--C-:B------:R-:W-:Y:S01]  /*06f0*/  SHF.R.U32.HI R11, RZ, 0x17, R3.reuse ;  /* 0x00000017ff0b7819 */ /* 0x100fe20000011603 */
[----:B------:R-:W-:Y:S01]  /*0700*/  BSSY.RECONVERGENT B1, `(.L_x_14) ;  /* 0x0000063000017945 */ /* 0x000fe20003800200 */
[----:B------:R-:W-:Y:S01]  /*0710*/  SHF.R.U32.HI R9, RZ, 0x17, R0 ;  /* 0x00000017ff097819 */ /* 0x000fe20000011600 */
[----:B------:R-:W-:Y:S01]  /*0720*/  IMAD.MOV.U32 R13, RZ, RZ, R3 ;  /* 0x000000ffff0d7224 */ /* 0x000fe200078e0003 */
[----:B------:R-:W-:Y:S02]  /*0730*/  LOP3.LUT R11, R11, 0xff, RZ, 0xc0, !PT ;  /* 0x000000ff0b0b7812 */ /* 0x000fe400078ec0ff */
[----:B------:R-:W-:-:S03]  /*0740*/  LOP3.LUT R16, R9, 0xff, RZ, 0xc0, !PT ;  /* 0x000000ff09107812 */ /* 0x000fc600078ec0ff */
[----:B------:R-:W-:Y:S01]  /*0750*/  VIADD R14, R11, 0xffffffff ;  /* 0xffffffff0b0e7836 */ /* 0x000fe20000000000 */
[----:B------:R-:W-:-:S04]  /*0760*/  IADD3 R12, PT, PT, R16, -0x1, RZ ;  /* 0xffffffff100c7810 */ /* 0x000fc80007ffe0ff */
[----:B------:R-:W-:-:S04]  /*0770*/  ISETP.GT.U32.AND P0, PT, R14, 0xfd, PT ;  /* 0x000000fd0e00780c */ /* 0x000fc80003f04070 */
[----:B------:R-:W-:-:S13]  /*0780*/  ISETP.GT.U32.OR P0, PT, R12, 0xfd, P0 ;  /* 0x000000fd0c00780c */ /* 0x000fda0000704470 */
[----:B------:R-:W-:Y:S01]  /*0790*/  @!P0 MOV R9, RZ ;  /* 0x000000ff00098202 */ /* 0x000fe20000000f00 */
[----:B------:R-:W-:Y:S06]  /*07a0*/  @!P0 BRA `(.L_x_15) ;  /* 0x00000000005c8947 */ /* 0x000fec0003800000 */
[----:B------:R-:W-:Y:S02]  /*07b0*/  FSETP.GTU.FTZ.AND P0, PT, |R0|, +INF , PT ;  /* 0x7f8000000000780b */ /* 0x000fe40003f1c200 */
[----:B------:R-:W-:-:S04]  /*07c0*/  FSETP.GTU.FTZ.AND P1, PT, |R3|, +INF , PT ;  /* 0x7f8000000300780b */ /* 0x000fc80003f3c200 */
[----:B------:R-:W-:-:S13]  /*07d0*/  PLOP3.LUT P0, PT, P0, P1, PT, 0xf8, 0x8f ;  /* 0x00000000008f781c */ /* 0x000fda0000703f70 */
[----:B------:R-:W-:Y:S05]  /*07e0*/  @P0 BRA `(.L_x_16) ;  /* 0x00000004004c0947 */ /* 0x000fea0003800000 */
[----:B------:R-:W-:-:S13]  /*07f0*/  LOP3.LUT P0, RZ, R13, 0x7fffffff, R0, 0xc8, !PT ;  /* 0x7fffffff0dff7812 */ /* 0x000fda000780c800 */
[----:B------:R-:W-:Y:S05]  /*0800*/  @!P0 BRA `(.L_x_17) ;  /* 0x00000004003c8947 */ /* 0x000fea0003800000 */
[C---:B------:R-:W-:Y:S02]  /*0810*/  FSETP.NEU.FTZ.AND P2, PT, |R0|.reuse, +INF , PT ;  /* 0x7f8000000000780b */ /* 0x040fe40003f5d200 */
[----:B------:R-:W-:Y:S02]  /*0820*/  FSETP.NEU.FTZ.AND P1, PT, |R3|, +INF , PT ;  /* 0x7f8000000300780b */ /* 0x000fe40003f3d200 */
[----:B------:R-:W-:-:S11]  /*0830*/  FSETP.NEU.FTZ.AND P0, PT, |R0|, +INF , PT ;  /* 0x7f8000000000780b */ /* 0x000fd60003f1d200 */
[----:B------:R-:W-:Y:S05]  /*0840*/  @!P1 BRA !P2, `(.L_x_17) ;  /* 0x00000004002c9947 */ /* 0x000fea0005000000 */
[----:B------:R-:W-:-:S04]  /*0850*/  LOP3.LUT P2, RZ, R0, 0x7fffffff, RZ, 0xc0, !PT ;  /* 0x7fffffff00ff7812 */ /* 0x000fc8000784c0ff */
[----:B------:R-:W-:-:S13]  /*0860*/  PLOP3.LUT P1, PT, P1, P2, PT, 0x2f, 0xf2 ;  /* 0x0000000000f2781c */ /* 0x000fda0000f24577 */
[----:B------:R-:W-:Y:S05]  /*0870*/  @P1 BRA `(.L_x_18) ;  /* 0x0000000400181947 */ /* 0x000fea0003800000 */
[----:B------:R-:W-:-:S04]  /*0880*/  LOP3.LUT P1, RZ, R13, 0x7fffffff, RZ, 0xc0, !PT ;  /* 0x7fffffff0dff7812 */ /* 0x000fc8000782c0ff */
[----:B------:R-:W-:-:S13]  /*0890*/  PLOP3.LUT P0, PT, P0, P1, PT, 0x2f, 0xf2 ;  /* 0x0000000000f2781c */ /* 0x000fda0000702577 */
[----:B------:R-:W-:Y:S05]  /*08a0*/  @P0 BRA `(.L_x_19) ;  /* 0x0000000400000947 */ /* 0x000fea0003800000 */
[----:B------:R-:W-:Y:S02]  /*08b0*/  ISETP.GE.AND P0, PT, R12, RZ, PT ;  /* 0x000000ff0c00720c */ /* 0x000fe40003f06270 */
[----:B------:R-:W-:-:S11]  /*08c0*/  ISETP.GE.AND P1, PT, R14, RZ, PT ;  /* 0x000000ff0e00720c */ /* 0x000fd60003f26270 */
[----:B------:R-:W-:Y:S01]  /*08d0*/  @P0 IMAD.MOV.U32 R9, RZ, RZ, RZ ;  /* 0x000000ffff090224 */ /* 0x000fe200078e00ff */
[----:B------:R-:W-:Y:S01]  /*08e0*/  @!P0 MOV R9, 0xffffffc0 ;  /* 0xffffffc000098802 */ /* 0x000fe20000000f00 */
[----:B------:R-:W-:Y:S01]  /*08f0*/  @!P0 FFMA R0, R0, 1.84467440737095516160e+19, RZ ;  /* 0x5f80000000008823 */ /* 0x000fe200000000ff */
[----:B------:R-:W-:-:S03]  /*0900*/  @!P1 FFMA R13, R3, 1.84467440737095516160e+19, RZ ;  /* 0x5f800000030d9823 */ /* 0x000fc600000000ff */
[----:B------:R-:W-:-:S07]  /*0910*/  @!P1 VIADD R9, R9, 0x40 ;  /* 0x0000004009099836 */ /* 0x000fce0000000000 */
.L_x_15:
[----:B------:R-:W-:Y:S01]  /*0920*/  LEA R12, R11, 0xc0800000, 0x17 ;  /* 0xc08000000b0c7811 */ /* 0x000fe200078eb8ff */
[----:B------:R-:W-:Y:S03]  /*0930*/  BSSY.RECONVERGENT B2, `(.L_x_20) ;  /* 0x0000036000027945 */ /* 0x000fe60003800200 */
[----:B------:R-:W-:Y:S01]  /*0940*/  IADD3 R13, PT, PT, -R12, R13, RZ ;  /* 0x0000000d0c0d7210 */ /* 0x000fe20007ffe1ff */
[----:B------:R-:W-:-:S03]  /*0950*/  VIADD R12, R16, 0xffffff81 ;  /* 0xffffff81100c7836 */ /* 0x000fc60000000000 */
[----:B------:R-:W0:Y:S01]  /*0960*/  MUFU.RCP R14, R13 ;  /* 0x0000000d000e7308 */ /* 0x000e220000001000 */
[----:B------:R-:W-:Y:S01]  /*0970*/  FADD.FTZ R15, -R13, -RZ ;  /* 0x800000ff0d0f7221 */ /* 0x000fe20000010100 */
[C---:B------:R-:W-:Y:S01]  /*0980*/  IMAD R0, R12.reuse, -0x800000, R0 ;  /* 0xff8000000c007824 */ /* 0x040fe200078e0200 */
[----:B------:R-:W-:-:S04]  /*0990*/  IADD3 R12, PT, PT, R12, 0x7f, -R11 ;  /* 0x0000007f0c0c7810 */ /* 0x000fc80007ffe80b */
[----:B------:R-:W-:Y:S01]  /*09a0*/  IADD3 R12, PT, PT, R12, R9, RZ ;  /* 0x000000090c0c7210 */ /* 0x000fe20007ffe0ff */
[----:B0-----:R-:W-:-:S04]  /*09b0*/  FFMA R17, R14, R15, 1 ;  /* 0x3f8000000e117423 */ /* 0x001fc8000000000f */
[----:B------:R-:W-:-:S04]  /*09c0*/  FFMA R19, R14, R17, R14 ;  /* 0x000000110e137223 */ /* 0x000fc8000000000e */
[----:B------:R-:W-:-:S04]  /*09d0*/  FFMA R14, R0, R19, RZ ;  /* 0x00000013000e7223 */ /* 0x000fc800000000ff */
[----:B------:R-:W-:-:S04]  /*09e0*/  FFMA R17, R15, R14, R0 ;  /* 0x0000000e0f117223 */ /* 0x000fc80000000000 */
[----:B------:R-:W-:-:S04]  /*09f0*/  FFMA R14, R19, R17, R14 ;  /* 0x00000011130e7223 */ /* 0x000fc8000000000e */
[----:B------:R-:W-:-:S04]  /*0a00*/  FFMA R15, R15, R14, R0 ;  /* 0x0000000e0f0f7223 */ /* 0x000fc80000000000 */
[----:B------:R-:W-:-:S05]  /*0a10*/  FFMA R0, R19, R15, R14 ;  /* 0x0000000f13007223 */ /* 0x000fca000000000e */
[----:B------:R-:W-:-:S04]  /*0a20*/  SHF.R.U32.HI R11, RZ, 0x17, R0 ;  /* 0x00000017ff0b7819 */ /* 0x000fc80000011600 */
[----:B------:R-:W-:-:S05]  /*0a30*/  LOP3.LUT R11, R11, 0xff, RZ, 0xc0, !PT ;  /* 0x000000ff0b0b7812 */ /* 0x000fca00078ec0ff */
[----:B------:R-:W-:-:S05]  /*0a40*/  IMAD.IADD R13, R11, 0x1, R12 ;  /* 0x000000010b0d7824 */ /* 0x000fca00078e020c */
[----:B------:R-:W-:-:S04]  /*0a50*/  IADD3 R9, PT, PT, R13, -0x1, RZ ;  /* 0xffffffff0d097810 */ /* 0x000fc80007ffe0ff */
[----:B------:R-:W-:-:S13]  /*0a60*/  ISETP.GE.U32.AND P0, PT, R9, 0xfe, PT ;  /* 0x000000fe0900780c */ /* 0x000fda0003f06070 */
[----:B------:R-:W-:Y:S05]  /*0a70*/  @!P0 BRA `(.L_x_21) ;  /* 0x0000000000808947 */ /* 0x000fea0003800000 */
[----:B------:R-:W-:-:S13]  /*0a80*/  ISETP.GT.AND P0, PT, R13, 0xfe, PT ;  /* 0x000000fe0d00780c */ /* 0x000fda0003f04270 */
[----:B------:R-:W-:Y:S05]  /*0a90*/  @P0 BRA `(.L_x_22) ;  /* 0x00000000006c0947 */ /* 0x000fea0003800000 */
[----:B------:R-:W-:-:S13]  /*0aa0*/  ISETP.GE.AND P0, PT, R13, 0x1, PT ;  /* 0x000000010d00780c */ /* 0x000fda0003f06270 */
[----:B------:R-:W-:Y:S05]  /*0ab0*/  @P0 BRA `(.L_x_23) ;  /* 0x0000000000740947 */ /* 0x000fea0003800000 */
[----:B------:R-:W-:Y:S02]  /*0ac0*/  ISETP.GE.AND P0, PT, R13, -0x18, PT ;  /* 0xffffffe80d00780c */ /* 0x000fe40003f06270 */
[----:B------:R-:W-:-:S11]  /*0ad0*/  LOP3.LUT R0, R0, 0x80000000, RZ, 0xc0, !PT ;  /* 0x8000000000007812 */ /* 0x000fd600078ec0ff */
[----:B------:R-:W-:Y:S05]  /*0ae0*/  @!P0 BRA `(.L_x_23) ;  /* 0x0000000000688947 */ /* 0x000fea0003800000 */
[CCC-:B------:R-:W-:Y:S01]  /*0af0*/  FFMA.RZ R9, R19.reuse, R15.reuse, R14.reuse ;  /* 0x0000000f13097223 */ /* 0x1c0fe2000000c00e */
[-CC-:B------:R-:W-:Y:S01]  /*0b00*/  FFMA.RM R12, R19, R15.reuse, R14.reuse ;  /* 0x0000000f130c7223 */ /* 0x180fe2000000400e */
[C---:B------:R-:W-:Y:S02]  /*0b10*/  ISETP.NE.AND P2, PT, R13.reuse, RZ, PT ;  /* 0x000000ff0d00720c */ /* 0x040fe40003f45270 */
[----:B------:R-:W-:Y:S02]  /*0b20*/  ISETP.NE.AND P1, PT, R13, RZ, PT ;  /* 0x000000ff0d00720c */ /* 0x000fe40003f25270 */
[----:B------:R-:W-:Y:S01]  /*0b30*/  LOP3.LUT R11, R9, 0x7fffff, RZ, 0xc0, !PT ;  /* 0x007fffff090b7812 */ /* 0x000fe200078ec0ff */
[----:B------:R-:W-:Y:S01]  /*0b40*/  FFMA.RP R9, R19, R15, R14 ;  /* 0x0000000f13097223 */ /* 0x000fe2000000800e */
[C---:B------:R-:W-:Y:S01]  /*0b50*/  VIADD R14, R13.reuse, 0x20 ;  /* 0x000000200d0e7836 */ /* 0x040fe20000000000 */
[----:B------:R-:W-:Y:S02]  /*0b60*/  IADD3 R13, PT, PT, -R13, RZ, RZ ;  /* 0x000000ff0d0d7210 */ /* 0x000fe40007ffe1ff */
[----:B------:R-:W-:-:S02]  /*0b70*/  LOP3.LUT R11, R11, 0x800000, RZ, 0xfc, !PT ;  /* 0x008000000b0b7812 */ /* 0x000fc400078efcff */
[----:B------:R-:W-:Y:S02]  /*0b80*/  FSETP.NEU.FTZ.AND P0, PT, R9, R12, PT ;  /* 0x0000000c0900720b */ /* 0x000fe40003f1d000 */
[----:B------:R-:W-:Y:S02]  /*0b90*/  SHF.L.U32 R14, R11, R14, RZ ;  /* 0x0000000e0b0e7219 */ /* 0x000fe400000006ff */
[----:B------:R-:W-:Y:S02]  /*0ba0*/  SEL R12, R13, RZ, P2 ;  /* 0x000000ff0d0c7207 */ /* 0x000fe40001000000 */
[----:B------:R-:W-:Y:S02]  /*0bb0*/  ISETP.NE.AND P1, PT, R14, RZ, P1 ;  /* 0x000000ff0e00720c */ /* 0x000fe40000f25270 */
[----:B------:R-:W-:Y:S02]  /*0bc0*/  SHF.R.U32.HI R12, RZ, R12, R11 ;  /* 0x0000000cff0c7219 */ /* 0x000fe4000001160b */
[----:B------:R-:W-:-:S02]  /*0bd0*/  PLOP3.LUT P0, PT, P0, P1, PT, 0xf8, 0x8f ;  /* 0x00000000008f781c */ /* 0x000fc40000703f70 */
[----:B------:R-:W-:Y:S02]  /*0be0*/  SHF.R.U32.HI R14, RZ, 0x1, R12 ;  /* 0x00000001ff0e7819 */ /* 0x000fe4000001160c */
[----:B------:R-:W-:-:S04]  /*0bf0*/  SEL R9, RZ, 0x1, !P0 ;  /* 0x00000001ff097807 */ /* 0x000fc80004000000 */
[----:B------:R-:W-:-:S04]  /*0c00*/  LOP3.LUT R9, R9, 0x1, R14, 0xf8, !PT ;  /* 0x0000000109097812 */ /* 0x000fc800078ef80e */
[----:B------:R-:W-:-:S05]  /*0c10*/  LOP3.LUT R9, R9, R12, RZ, 0xc0, !PT ;  /* 0x0000000c09097212 */ /* 0x000fca00078ec0ff */
[----:B------:R-:W-:-:S05]  /*0c20*/  IMAD.IADD R9, R14, 0x1, R9 ;  /* 0x000000010e097824 */ /* 0x000fca00078e0209 */
[----:B------:R-:W-:Y:S01]  /*0c30*/  LOP3.LUT R0, R9, R0, RZ, 0xfc, !PT ;  /* 0x0000000009007212 */ /* 0x000fe200078efcff */
[----:B------:R-:W-:Y:S06]  /*0c40*/  BRA `(.L_x_23) ;  /* 0x0000000000107947 */ /* 0x000fec0003800000 */
.L_x_22:
[----:B------:R-:W-:-:S04]  /*0c50*/  LOP3.LUT R0, R0, 0x80000000, RZ, 0xc0, !PT ;  /* 0x8000000000007812 */ /* 0x000fc800078ec0ff */
[----:B------:R-:W-:Y:S01]  /*0c60*/  LOP3.LUT R0, R0, 0x7f800000, RZ, 0xfc, !PT ;  /* 0x7f80000000007812 */ /* 0x000fe200078efcff */
[----:B------:R-:W-:Y:S06]  /*0c70*/  BRA `(.L_x_23) ;  /* 0x0000000000047947 */ /* 0x000fec0003800000 */
.L_x_21:
[----:B------:R-:W-:-:S07]  /*0c80*/  LEA R0, R12, R0, 0x17 ;  /* 0x000000000c007211 */ /* 0x000fce00078eb8ff */
.L_x_23:
[----:B------:R-:W-:Y:S05]  /*0c90*/  BSYNC.RECONVERGENT B2 ;  /* 0x0000000000027941 */ /* 0x000fea0003800200 */
.L_x_20:
[----:B------:R-:W-:Y:S05]  /*0ca0*/  BRA `(.L_x_24) ;  /* 0x0000000000207947 */ /* 0x000fea0003800000 */
.L_x_19:
[----:B------:R-:W-:-:S04]  /*0cb0*/  LOP3.LUT R0, R13, 0x80000000, R0, 0x48, !PT ;  /* 0x800000000d007812 */ /* 0x000fc800078e4800 */
[----:B------:R-:W-:Y:S01]  /*0cc0*/  LOP3.LUT R0, R0, 0x7f800000, RZ, 0xfc, !PT ;  /* 0x7f80000000007812 */ /* 0x000fe200078efcff */
[----:B------:R-:W-:Y:S06]  /*0cd0*/  BRA `(.L_x_24) ;  /* 0x0000000000147947 */ /* 0x000fec0003800000 */
.L_x_18:
[----:B------:R-:W-:Y:S01]  /*0ce0*/  LOP3.LUT R0, R13, 0x80000000, R0, 0x48, !PT ;  /* 0x800000000d007812 */ /* 0x000fe200078e4800 */
[----:B------:R-:W-:Y:S06]  /*0cf0*/  BRA `(.L_x_24) ;  /* 0x00000000000c7947 */ /* 0x000fec0003800000 */
.L_x_17:
[----:B------:R-:W0:Y:S01]  /*0d00*/  MUFU.RSQ R0, -QNAN ;  /* 0xffc0000000007908 */ /* 0x000e220000001400 */
[----:B------:R-:W-:Y:S05]  /*0d10*/  BRA `(.L_x_24) ;  /* 0x0000000000047947 */ /* 0x000fea0003800000 */
.L_x_16:
[----:B------:R-:W-:-:S07]  /*0d20*/  FADD.FTZ R0, R0, R3 ;  /* 0x0000000300007221 */ /* 0x000fce0000010000 */
.L_x_24:
[----:B------:R-:W-:Y:S05]  /*0d30*/  BSYNC.RECONVERGENT B1 ;  /* 0x0000000000017941 */ /* 0x000fea0003800200 */
.L_x_14:
[----:B------:R-:W-:-:S04]  /*0d40*/  IMAD.MOV.U32 R11, RZ, RZ, 0x0 ;  /* 0x00000000ff0b7424 */ /* 0x000fc800078e00ff */
[----:B0-----:R-:W-:Y:S05]  /*0d50*/  RET.REL.NODEC R10 `(_Z13computeFluxesPfS_S_S_S_S_S_S_S_ii) ;  /* 0xfffffff00aa87950 */ /* 0x001fea0003c3ffff */
.L_x_25:
        /* <DEDUP_REMOVED lines=10> */
.L_x_27:


//--------------------- .text._Z18initializeInteriorPfS_S_S_S_iifff --------------------------
	.section	.text._Z18initializeInteriorPfS_S_S_S_iifff,"ax",@progbits
	.align	128
        .global         _Z18initializeInteriorPfS_S_S_S_iifff
        .type           _Z18initializeInteriorPfS_S_S_S_iifff,@function
        .size           _Z18initializeInteriorPfS_S_S_S_iifff,(.L_x_35 - _Z18initializeInteriorPfS_S_S_S_iifff)
        .other          _Z18initializeInteriorPfS_S_S_S_iifff,@"STO_CUDA_ENTRY STV_DEFAULT"
_Z18initializeInteriorPfS_S_S_S_iifff:
.text._Z18initializeInteriorPfS_S_S_S_iifff:
        /* <DEDUP_REMOVED lines=10> */
[----:B------:R-:W-:Y:S01]  /*00a0*/  IADD3 R15, PT, PT, R13, 0x1, RZ ;  /* 0x000000010d0f7810 */ /* 0x000fe20007ffe0ff */
[----:B-1----:R-:W-:Y:S01]  /*00b0*/  IMAD R11, R11, UR4, R0 ;  /* 0x000000040b0b7c24 */ /* 0x002fe2000f8e0200 */
[----:B------:R-:W-:Y:S02]  /*00c0*/  UIADD3 UR4, UPT, UPT, UR9, 0x1, URZ ;  /* 0x0000000109047890 */ /* 0x000fe4000fffe0ff */
[----:B------:R-:W-:Y:S02]  /*00d0*/  ISETP.GE.U32.AND P0, PT, R15, UR5, PT ;  /* 0x000000050f007c0c */ /* 0x000fe4000bf06070 */
[----:B------:R-:W-:-:S04]  /*00e0*/  IADD3 R0, PT, PT, R11, 0x1, RZ ;  /* 0x000000010b007810 */ /* 0x000fc80007ffe0ff */
[----:B------:R-:W-:-:S13]  /*00f0*/  ISETP.GE.U32.OR P0, PT, R0, UR4, P0 ;  /* 0x0000000400007c0c */ /* 0x000fda0008706470 */
[----:B------:R-:W-:Y:S05]  /*0100*/  @P0 EXIT ;  /* 0x000000000000094d */ /* 0x000fea0003800000 */
[----:B------:R-:W0:Y:S01]  /*0110*/  LDC R10, c[0x0][0x3b8] ;  /* 0x0000ee00ff0a7b82 */ /* 0x000e220000000800 */
[----:B------:R-:W1:Y:S01]  /*0120*/  LDCU.64 UR6, c[0x0][0x358] ;  /* 0x00006b00ff0677ac */ /* 0x000e620008000a00 */
[----:B------:R-:W-:Y:S02]  /*0130*/  I2FP.F32.U32 R12, R13 ;  /* 0x0000000d000c7245 */ /* 0x000fe40000201000 */
[----:B------:R-:W-:Y:S01]  /*0140*/  I2FP.F32.U32 R19, R11 ;  /* 0x0000000b00137245 */ /* 0x000fe20000201000 */
[----:B------:R-:W-:-:S03]  /*0150*/  UIADD3 UR4, UPT, UPT, UR8, 0x2, URZ ;  /* 0x0000000208047890 */ /* 0x000fc6000fffe0ff */
[----:B------:R-:W2:Y:S03]  /*0160*/  LDC.64 R8, c[0x0][0x3b0] ;  /* 0x0000ec00ff087b82 */ /* 0x000ea60000000a00 */
[----:B------:R-:W-:-:S05]  /*0170*/  IMAD R15, R0, UR4, R15 ;  /* 0x00000004000f7c24 */ /* 0x000fca000f8e020f */
[----:B------:R-:W3:Y:S08]  /*0180*/  LDC.64 R6, c[0x0][0x380] ;  /* 0x0000e000ff067b82 */ /* 0x000ef00000000a00 */
[----:B------:R-:W4:Y:S01]  /*0190*/  LDC.64 R4, c[0x0][0x388] ;  /* 0x0000e200ff047b82 */ /* 0x000f220000000a00 */
[----:B0-----:R-:W-:-:S07]  /*01a0*/  FMUL R10, R10, -0.5 ;  /* 0xbf0000000a0a7820 */ /* 0x001fce0000400000 */
[----:B------:R-:W0:Y:S01]  /*01b0*/  LDC.64 R2, c[0x0][0x390] ;  /* 0x0000e400ff027b82 */ /* 0x000e220000000a00 */
[--C-:B--2---:R-:W-:Y:S01]  /*01c0*/  FFMA R17, R8, 0.5, R10.reuse ;  /* 0x3f00000008117823 */ /* 0x104fe2000000000a */
[----:B------:R-:W-:-:S03]  /*01d0*/  FFMA R10, R9, 0.5, R10 ;  /* 0x3f000000090a7823 */ /* 0x000fc6000000000a */
[----:B------:R-:W-:Y:S01]  /*01e0*/  FFMA R17, R12, R8, R17 ;  /* 0x000000080c117223 */ /* 0x000fe20000000011 */
[----:B------:R-:W-:Y:S01]  /*01f0*/  FFMA R19, R19, R9, R10 ;  /* 0x0000000913137223 */ /* 0x000fe2000000000a */
[----:B---3--:R-:W-:-:S05]  /*0200*/  IMAD.WIDE.U32 R6, R13, 0x4, R6 ;  /* 0x000000040d067825 */ /* 0x008fca00078e0006 */
[----:B-1----:R-:W-:Y:S01]  /*0210*/  STG.E desc[UR6][R6.64], R17 ;  /* 0x0000001106007986 */ /* 0x002fe2000c101906 */
[----:B----4-:R-:W-:-:S05]  /*0220*/  IMAD.WIDE.U32 R4, R11, 0x4, R4 ;  /* 0x000000040b047825 */ /* 0x010fca00078e0004 */
[----:B------:R1:W-:Y:S01]  /*0230*/  STG.E desc[UR6][R4.64], R19 ;  /* 0x0000001304007986 */ /* 0x0003e2000c101906 */
[----:B0-----:R-:W-:-:S05]  /*0240*/  IMAD.WIDE R2, R15, 0x4, R2 ;  /* 0x000000040f027825 */ /* 0x001fca00078e0202 */
[----:B------:R-:W2:Y:S01]  /*0250*/  LDG.E R11, desc[UR6][R2.64] ;  /* 0x00000006020b7981 */ /* 0x000ea2000c1e1900 */
[----:B------:R-:W-:Y:S01]  /*0260*/  FMUL R0, R19, R19 ;  /* 0x0000001313007220 */ /* 0x000fe20000400000 */
[----:B------:R-:W-:Y:S01]  /*0270*/  HFMA2 R9, -RZ, RZ, 0.96630859375, -0.0022525787353515625 ;  /* 0x3bbb989dff097431 */ /* 0x000fe200000001ff */
[----:B------:R-:W-:Y:S01]  /*0280*/  MOV R13, 0x437c0000 ;  /* 0x437c0000000d7802 */ /* 0x000fe20000000f00 */
[----:B-1----:R-:W-:Y:S02]  /*0290*/  HFMA2 R5, -RZ, RZ, 1.69921875, -19.203125 ;  /* 0x3ecccccdff057431 */ /* 0x002fe400000001ff */
[----:B------:R-:W-:-:S04]  /*02a0*/  FFMA R0, R17, R17, R0 ;  /* 0x0000001111007223 */ /* 0x000fc80000000000 */
[----:B------:R-:W-:-:S04]  /*02b0*/  FMUL R0, R0, -5 ;  /* 0xc0a0000000007820 */ /* 0x000fc80000400000 */
[----:B------:R-:W-:-:S04]  /*02c0*/  FFMA.SAT R8, R0, R9, 0.5 ;  /* 0x3f00000000087423 */ /* 0x000fc80000002009 */
[----:B------:R-:W-:-:S04]  /*02d0*/  FFMA.RM R8, R8, R13, 12582913 ;  /* 0x4b40000108087423 */ /* 0x000fc8000000400d */
[C---:B------:R-:W-:Y:S01]  /*02e0*/  FADD R9, R8.reuse, -12583039 ;  /* 0xcb40007f08097421 */ /* 0x040fe20000000000 */
[----:B------:R-:W-:-:S03]  /*02f0*/  SHF.L.U32 R8, R8, 0x17, RZ ;  /* 0x0000001708087819 */ /* 0x000fc600000006ff */
[----:B------:R-:W-:-:S04]  /*0300*/  FFMA R9, R0, 1.4426950216293334961, -R9 ;  /* 0x3fb8aa3b00097823 */ /* 0x000fc80000000809 */
[----:B------:R-:W-:-:S06]  /*0310*/  FFMA R9, R0, 1.925963033500011079e-08, R9 ;  /* 0x32a5706000097823 */ /* 0x000fcc0000000009 */
[----:B------:R-:W0:Y:S02]  /*0320*/  MUFU.EX2 R9, R9 ;  /* 0x0000000900097308 */ /* 0x000e240000000800 */
[----:B0-----:R-:W-:-:S04]  /*0330*/  FMUL R8, R8, R9 ;  /* 0x0000000908087220 */ /* 0x001fc80000400000 */
[----:B------:R-:W-:-:S04]  /*0340*/  FFMA R8, R8, R5, 1 ;  /* 0x3f80000008087423 */ /* 0x000fc80000000005 */
[----:B--2---:R-:W-:-:S05]  /*0350*/  FADD R11, R8, R11 ;  /* 0x0000000b080b7221 */ /* 0x004fca0000000000 */
[----:B------:R-:W-:Y:S01]  /*0360*/  STG.E desc[UR6][R2.64], R11 ;  /* 0x0000000b02007986 */ /* 0x000fe2000c101906 */
[----:B------:R-:W-:Y:S05]  /*0370*/  EXIT ;  /* 0x000000000000794d */ /* 0x000fea0003800000 */
.L_x_26:
        /* <DEDUP_REMOVED lines=16> */
.L_x_35:


//--------------------- .nv.shared.reserved.0     --------------------------
	.section	.nv.shared.reserved.0,"aw",@nobits
	.weak		__nv_reservedSMEM_offset_0_alias
	.size		__nv_reservedSMEM_offset_0_alias, 0, 64
	.other		__nv_reservedSMEM_offset_0_alias,@"STO_CUDA_RESERVED_SHARED STV_DEFAULT"
__nv_reservedSMEM_offset_0_alias:
	.zero		0
	.zero		64


//--------------------- .nv.constant0._Z16applyTopBoundaryPfS_S_ii --------------------------
	.section	.nv.constant0._Z16applyTopBoundaryPfS_S_ii,"a",@progbits
	.sectionflags	@""
	.align	4
.nv.constant0._Z16applyTopBoundaryPfS_S_ii:
	.zero		928


//--------------------- .nv.constant0._Z19applyBottomBoundaryPfS_S_ii --------------------------
	.section	.nv.constant0._Z19applyBottomBoundaryPfS_S_ii,"a",@progbits
	.sectionflags	@""
	.align	4
.nv.constant0._Z19applyBottomBoundaryPfS_S_ii:
	.zero		928


//--------------------- .nv.constant0._Z18applyRightBoundaryPfS_S_ii --------------------------
	.section	.nv.constant0._Z18applyRightBoundaryPfS_S_ii,"a",@progbits
	.sectionflags	@""
	.align	4
.nv.constant0._Z18applyRightBoundaryPfS_S_ii:
	.zero		928


//--------------------- .nv.constant0._Z17applyLeftBoundaryPfS_S_ii --------------------------
	.section	.nv.constant0._Z17applyLeftBoundaryPfS_S_ii,"a",@progbits
	.sectionflags	@""
	.align	4
.nv.constant0._Z17applyLeftBoundaryPfS_S_ii:
	.zero		928


//--------------------- .nv.constant0._Z15updateVariablesPfS_S_S_S_S_ii --------------------------
	.section	.nv.constant0._Z15updateVariablesPfS_S_S_S_S_ii,"a",@progbits
	.sectionflags	@""
	.align	4
.nv.constant0._Z15updateVariablesPfS_S_S_S_S_ii:
	.zero		952


//--------------------- .nv.constant0._Z16computeVariablesPfS_S_S_S_S_S_S_S_S_S_S_ffii --------------------------
	.section	.nv.constant0._Z16computeVariablesPfS_S_S_S_S_S_S_S_S_S_S_ffii,"a",@progbits
	.sectionflags	@""
	.align	4
.nv.constant0._Z16computeVariablesPfS_S_S_S_S_S_S_S_S_S_S_ffii:
	.zero		1008


//--------------------- .nv.constant0._Z13computeFluxesPfS_S_S_S_S_S_S_S_ii --------------------------
	.section	.nv.constant0._Z13computeFluxesPfS_S_S_S_S_S_S_S_ii,"a",@progbits
	.sectionflags	@""
	.align	4
.nv.constant0._Z13computeFluxesPfS_S_S_S_S_S_S_S_ii:
	.zero		976


//--------------------- .nv.constant0._Z18initializeInteriorPfS_S_S_S_iifff --------------------------
	.section	.nv.constant0._Z18initializeInteriorPfS_S_S_S_iifff,"a",@progbits
	.sectionflags	@""
	.align	4
.nv.constant0._Z18initializeInteriorPfS_S_S_S_iifff:
	.zero		956


//--------------------- SYMBOLS --------------------------

	.type		.nv.reservedSmem.offset0,@object
	.size		.nv.reservedSmem.offset0,0x4
